//
// Generated by NVIDIA NVVM Compiler
//
// Compiler Build ID: CL-36424714
// Cuda compilation tools, release 13.0, V13.0.88
// Based on NVVM 20.0.0
//

.version 9.0
.target sm_100
.address_size 64

	// .globl	_Z15random_passwordPcS_j
.extern .func  (.param .b32 func_retval0) vprintf
(
	.param .b64 vprintf_param_0,
	.param .b64 vprintf_param_1
)
;
.global .align 4 .b8 precalc_xorwow_matrix[102400];
.global .align 4 .b8 precalc_xorwow_offset_matrix[102400];
.global .align 4 .b8 mrg32k3aM1[2304];
.global .align 4 .b8 mrg32k3aM2[2304];
.global .align 4 .b8 mrg32k3aM1SubSeq[2016];
.global .align 4 .b8 mrg32k3aM2SubSeq[2016];
.global .align 4 .b8 mrg32k3aM1Seq[2304];
.global .align 4 .b8 mrg32k3aM2Seq[2304];
.const .align 8 .b8 __cr_lgamma_table[72];
.extern .shared .align 16 .b8 alphabet[];
.global .align 1 .b8 $str[14] = {66, 108, 111, 99, 107, 32, 73, 68, 58, 32, 37, 100, 10};
.global .align 1 .b8 $str$1[15] = {84, 104, 114, 101, 97, 100, 32, 73, 68, 58, 32, 37, 100, 10};
.global .align 1 .b8 $str$2[3] = {37, 99};
.global .align 1 .b8 $str$3[4] = {37, 99, 10};
.global .align 1 .b8 $str$4[6] = {37, 99, 37, 99, 10};
.global .align 1 .b8 $str$5[8] = {37, 99, 37, 99, 37, 99, 10};
.global .align 1 .b8 $str$6[10] = {37, 99, 37, 99, 37, 99, 37, 99, 10};
.global .align 1 .b8 $str$7[12] = {37, 99, 37, 99, 37, 99, 37, 99, 37, 99, 10};
.global .align 1 .b8 $str$8[14] = {37, 99, 37, 99, 37, 99, 37, 99, 37, 99, 37, 99, 10};

.visible .entry _Z15random_passwordPcS_j(
	.param .u64 .ptr .align 1 _Z15random_passwordPcS_j_param_0,
	.param .u64 .ptr .align 1 _Z15random_passwordPcS_j_param_1,
	.param .u32 _Z15random_passwordPcS_j_param_2
)
{
	.local .align 8 .b8 	__local_depot0[24];
	.reg .b64 	%SP;
	.reg .b64 	%SPL;
	.reg .pred 	%p<27>;
	.reg .b16 	%rs<25>;
	.reg .b32 	%r<323>;
	.reg .b64 	%rd<68>;

	mov.u64 	%SPL, __local_depot0;
	cvta.local.u64 	%SP, %SPL;
	ld.param.u64 	%rd20, [_Z15random_passwordPcS_j_param_0];
	ld.param.u64 	%rd21, [_Z15random_passwordPcS_j_param_1];
	cvta.to.global.u64 	%rd1, %rd21;
	cvta.to.global.u64 	%rd2, %rd20;
	add.u64 	%rd3, %SPL, 0;
	add.u64 	%rd23, %SP, 16;
	add.u64 	%rd4, %SPL, 16;
	mov.b32 	%r292, 0;
$L__BB0_1:
	mov.u32 	%r1, %r292;
	cvt.u64.u32 	%rd24, %r1;
	add.s64 	%rd25, %rd2, %rd24;
	ld.global.u8 	%rs1, [%rd25];
	setp.ne.s16 	%p1, %rs1, 0;
	add.s32 	%r292, %r1, 1;
	@%p1 bra 	$L__BB0_1;
	mov.b32 	%r293, 0;
$L__BB0_3:
	mov.u32 	%r3, %r293;
	cvt.u64.u32 	%rd26, %r3;
	add.s64 	%rd27, %rd1, %rd26;
	ld.global.u8 	%rs2, [%rd27];
	setp.ne.s16 	%p2, %rs2, 0;
	add.s32 	%r293, %r3, 1;
	@%p2 bra 	$L__BB0_3;
	setp.eq.s32 	%p3, %r3, 0;
	@%p3 bra 	$L__BB0_17;
	setp.lt.u32 	%p4, %r3, 16;
	mov.b32 	%r297, 0;
	@%p4 bra 	$L__BB0_8;
	and.b32  	%r78, %r3, -16;
	neg.s32 	%r295, %r78;
	add.s64 	%rd63, %rd1, 7;
	mov.u32 	%r294, alphabet;
	and.b32  	%r297, %r3, 2147483632;
$L__BB0_7:
	.pragma "nounroll";
	ld.global.u8 	%r79, [%rd63+8];
	ld.global.u8 	%r80, [%rd63+7];
	prmt.b32 	%r81, %r80, %r79, 0x3340U;
	ld.global.u8 	%r82, [%rd63+6];
	ld.global.u8 	%r83, [%rd63+5];
	prmt.b32 	%r84, %r83, %r82, 0x3340U;
	prmt.b32 	%r85, %r84, %r81, 0x5410U;
	ld.global.u8 	%r86, [%rd63+4];
	ld.global.u8 	%r87, [%rd63+3];
	prmt.b32 	%r88, %r87, %r86, 0x3340U;
	ld.global.u8 	%r89, [%rd63+2];
	ld.global.u8 	%r90, [%rd63+1];
	prmt.b32 	%r91, %r90, %r89, 0x3340U;
	prmt.b32 	%r92, %r91, %r88, 0x5410U;
	ld.global.u8 	%r93, [%rd63];
	ld.global.u8 	%r94, [%rd63+-1];
	prmt.b32 	%r95, %r94, %r93, 0x3340U;
	ld.global.u8 	%r96, [%rd63+-2];
	ld.global.u8 	%r97, [%rd63+-3];
	prmt.b32 	%r98, %r97, %r96, 0x3340U;
	prmt.b32 	%r99, %r98, %r95, 0x5410U;
	ld.global.u8 	%r100, [%rd63+-4];
	ld.global.u8 	%r101, [%rd63+-5];
	prmt.b32 	%r102, %r101, %r100, 0x3340U;
	ld.global.u8 	%r103, [%rd63+-6];
	ld.global.u8 	%r104, [%rd63+-7];
	prmt.b32 	%r105, %r104, %r103, 0x3340U;
	prmt.b32 	%r106, %r105, %r102, 0x5410U;
	st.shared.v4.b32 	[%r294], {%r106, %r99, %r92, %r85};
	add.s32 	%r295, %r295, 16;
	add.s32 	%r294, %r294, 16;
	add.s64 	%rd63, %rd63, 16;
	setp.ne.s32 	%p5, %r295, 0;
	@%p5 bra 	$L__BB0_7;
$L__BB0_8:
	and.b32  	%r12, %r3, 15;
	setp.eq.s32 	%p6, %r12, 0;
	@%p6 bra 	$L__BB0_17;
	and.b32  	%r13, %r3, 7;
	setp.lt.u32 	%p7, %r12, 8;
	@%p7 bra 	$L__BB0_11;
	cvt.u64.u32 	%rd28, %r297;
	add.s64 	%rd29, %rd1, %rd28;
	ld.global.u8 	%rs3, [%rd29];
	mov.u32 	%r107, alphabet;
	add.s32 	%r108, %r107, %r297;
	st.shared.u8 	[%r108], %rs3;
	ld.global.u8 	%rs4, [%rd29+1];
	st.shared.u8 	[%r108+1], %rs4;
	ld.global.u8 	%rs5, [%rd29+2];
	st.shared.u8 	[%r108+2], %rs5;
	ld.global.u8 	%rs6, [%rd29+3];
	st.shared.u8 	[%r108+3], %rs6;
	ld.global.u8 	%rs7, [%rd29+4];
	st.shared.u8 	[%r108+4], %rs7;
	ld.global.u8 	%rs8, [%rd29+5];
	st.shared.u8 	[%r108+5], %rs8;
	ld.global.u8 	%rs9, [%rd29+6];
	st.shared.u8 	[%r108+6], %rs9;
	ld.global.u8 	%rs10, [%rd29+7];
	st.shared.u8 	[%r108+7], %rs10;
	add.s32 	%r297, %r297, 8;
$L__BB0_11:
	setp.eq.s32 	%p8, %r13, 0;
	@%p8 bra 	$L__BB0_17;
	setp.lt.u32 	%p9, %r13, 4;
	@%p9 bra 	$L__BB0_14;
	cvt.u64.u32 	%rd30, %r297;
	add.s64 	%rd31, %rd1, %rd30;
	ld.global.u8 	%rs11, [%rd31];
	mov.u32 	%r109, alphabet;
	add.s32 	%r110, %r109, %r297;
	st.shared.u8 	[%r110], %rs11;
	ld.global.u8 	%rs12, [%rd31+1];
	st.shared.u8 	[%r110+1], %rs12;
	ld.global.u8 	%rs13, [%rd31+2];
	st.shared.u8 	[%r110+2], %rs13;
	ld.global.u8 	%rs14, [%rd31+3];
	st.shared.u8 	[%r110+3], %rs14;
	add.s32 	%r297, %r297, 4;
$L__BB0_14:
	and.b32  	%r111, %r3, 3;
	setp.eq.s32 	%p10, %r111, 0;
	@%p10 bra 	$L__BB0_17;
	mov.u32 	%r112, alphabet;
	add.s32 	%r300, %r112, %r297;
	cvt.u64.u32 	%rd32, %r297;
	add.s64 	%rd64, %rd1, %rd32;
	neg.s32 	%r299, %r111;
$L__BB0_16:
	.pragma "nounroll";
	ld.global.u8 	%rs15, [%rd64];
	st.shared.u8 	[%r300], %rs15;
	add.s32 	%r300, %r300, 1;
	add.s64 	%rd64, %rd64, 1;
	add.s32 	%r299, %r299, 1;
	setp.ne.s32 	%p11, %r299, 0;
	@%p11 bra 	$L__BB0_16;
$L__BB0_17:
	mov.u32 	%r114, %ctaid.x;
	st.local.u32 	[%rd4], %r114;
	mov.u64 	%rd33, $str;
	cvta.global.u64 	%rd34, %rd33;
	{ // callseq 0, 0
	.param .b64 param0;
	st.param.b64 	[param0], %rd34;
	.param .b64 param1;
	st.param.b64 	[param1], %rd23;
	.param .b32 retval0;
	call.uni (retval0), 
	vprintf, 
	(
	param0, 
	param1
	);
	ld.param.b32 	%r115, [retval0];
	} // callseq 0
	mov.u32 	%r117, %tid.x;
	st.local.u32 	[%rd4], %r117;
	mov.u64 	%rd36, $str$1;
	cvta.global.u64 	%rd37, %rd36;
	{ // callseq 1, 0
	.param .b64 param0;
	st.param.b64 	[param0], %rd37;
	.param .b64 param1;
	st.param.b64 	[param1], %rd23;
	.param .b32 retval0;
	call.uni (retval0), 
	vprintf, 
	(
	param0, 
	param1
	);
	ld.param.b32 	%r118, [retval0];
	} // callseq 1
	setp.eq.s32 	%p12, %r1, 0;
	@%p12 bra 	$L__BB0_39;
	ld.param.u32 	%r291, [_Z15random_passwordPcS_j_param_2];
	xor.b32  	%r122, %r291, -1429050551;
	mul.lo.s32 	%r301, %r122, 1099087573;
	add.s32 	%r317, %r301, 5783321;
	xor.b32  	%r303, %r301, 362436069;
	add.s32 	%r316, %r301, 123456789;
	add.s32 	%r315, %r301, -638133224;
	and.b32  	%r29, %r1, 3;
	setp.lt.u32 	%p13, %r1, 4;
	mov.b32 	%r312, -123459836;
	mov.b32 	%r314, 0;
	@%p13 bra 	$L__BB0_22;
	and.b32  	%r125, %r1, -4;
	neg.s32 	%r302, %r125;
	add.s64 	%rd65, %rd3, 2;
	mov.b32 	%r305, -589760388;
	mov.b32 	%r304, -123459836;
$L__BB0_20:
	.pragma "nounroll";
	mov.u32 	%r37, %r317;
	shr.u32 	%r126, %r316, 2;
	xor.b32  	%r127, %r126, %r316;
	shl.b32 	%r128, %r37, 4;
	shl.b32 	%r129, %r127, 1;
	xor.b32  	%r130, %r128, %r129;
	xor.b32  	%r131, %r130, %r37;
	xor.b32  	%r38, %r131, %r127;
	add.s32 	%r132, %r301, %r38;
	add.s32 	%r133, %r132, -637770787;
	rem.u32 	%r134, %r133, %r3;
	mov.u32 	%r135, alphabet;
	add.s32 	%r136, %r135, %r134;
	ld.shared.u8 	%rs16, [%r136];
	shr.u32 	%r137, %r303, 2;
	xor.b32  	%r138, %r137, %r303;
	shl.b32 	%r139, %r38, 4;
	shl.b32 	%r140, %r138, 1;
	xor.b32  	%r141, %r139, %r140;
	xor.b32  	%r142, %r141, %r38;
	xor.b32  	%r312, %r142, %r138;
	add.s32 	%r143, %r301, %r312;
	add.s32 	%r144, %r143, -637408350;
	rem.u32 	%r145, %r144, %r3;
	add.s32 	%r146, %r135, %r145;
	ld.shared.u8 	%rs17, [%r146];
	st.local.v2.u8 	[%rd65+-2], {%rs16, %rs17};
	shr.u32 	%r147, %r304, 2;
	xor.b32  	%r148, %r147, %r304;
	shl.b32 	%r149, %r312, 4;
	shl.b32 	%r150, %r148, 1;
	xor.b32  	%r151, %r149, %r150;
	xor.b32  	%r152, %r151, %r312;
	xor.b32  	%r40, %r152, %r148;
	add.s32 	%r153, %r301, %r40;
	add.s32 	%r154, %r153, -637045913;
	rem.u32 	%r155, %r154, %r3;
	add.s32 	%r156, %r135, %r155;
	ld.shared.u8 	%rs18, [%r156];
	shr.u32 	%r157, %r305, 2;
	xor.b32  	%r158, %r157, %r305;
	shl.b32 	%r159, %r40, 4;
	shl.b32 	%r160, %r158, 1;
	xor.b32  	%r161, %r159, %r160;
	xor.b32  	%r162, %r161, %r40;
	xor.b32  	%r317, %r162, %r158;
	add.s32 	%r163, %r301, %r317;
	add.s32 	%r164, %r163, -636683476;
	rem.u32 	%r165, %r164, %r3;
	add.s32 	%r166, %r135, %r165;
	ld.shared.u8 	%rs19, [%r166];
	st.local.v2.u8 	[%rd65], {%rs18, %rs19};
	add.s32 	%r302, %r302, 4;
	add.s64 	%rd65, %rd65, 4;
	add.s32 	%r301, %r301, 1449748;
	setp.ne.s32 	%p14, %r302, 0;
	mov.u32 	%r303, %r38;
	mov.u32 	%r304, %r312;
	mov.u32 	%r305, %r40;
	mov.u32 	%r316, %r37;
	@%p14 bra 	$L__BB0_20;
	add.s32 	%r315, %r301, -638133224;
	and.b32  	%r314, %r1, 2147483644;
	mov.u32 	%r316, %r37;
	mov.u32 	%r303, %r38;
$L__BB0_22:
	setp.eq.s32 	%p15, %r29, 0;
	@%p15 bra 	$L__BB0_27;
	setp.eq.s32 	%p16, %r29, 1;
	@%p16 bra 	$L__BB0_25;
	shr.u32 	%r167, %r316, 2;
	xor.b32  	%r168, %r167, %r316;
	shl.b32 	%r169, %r317, 4;
	shl.b32 	%r170, %r168, 1;
	xor.b32  	%r171, %r169, %r170;
	xor.b32  	%r172, %r171, %r317;
	xor.b32  	%r173, %r172, %r168;
	add.s32 	%r174, %r315, %r173;
	add.s32 	%r175, %r174, 362437;
	rem.u32 	%r176, %r175, %r3;
	mov.u32 	%r177, alphabet;
	add.s32 	%r178, %r177, %r176;
	ld.shared.u8 	%rs20, [%r178];
	cvt.u64.u32 	%rd38, %r314;
	add.s64 	%rd39, %rd3, %rd38;
	st.local.u8 	[%rd39], %rs20;
	shr.u32 	%r179, %r303, 2;
	xor.b32  	%r180, %r179, %r303;
	shl.b32 	%r181, %r173, 4;
	shl.b32 	%r182, %r180, 1;
	xor.b32  	%r183, %r181, %r182;
	xor.b32  	%r184, %r183, %r173;
	xor.b32  	%r317, %r184, %r180;
	add.s32 	%r315, %r315, 724874;
	add.s32 	%r185, %r317, %r315;
	rem.u32 	%r186, %r185, %r3;
	add.s32 	%r187, %r177, %r186;
	ld.shared.u8 	%rs21, [%r187];
	st.local.u8 	[%rd39+1], %rs21;
	add.s32 	%r314, %r314, 2;
	mov.u32 	%r316, %r312;
$L__BB0_25:
	and.b32  	%r188, %r1, 1;
	setp.eq.b32 	%p17, %r188, 1;
	not.pred 	%p18, %p17;
	@%p18 bra 	$L__BB0_27;
	shr.u32 	%r189, %r316, 2;
	xor.b32  	%r190, %r189, %r316;
	shl.b32 	%r191, %r317, 4;
	shl.b32 	%r192, %r190, 1;
	xor.b32  	%r193, %r191, %r192;
	xor.b32  	%r194, %r193, %r317;
	xor.b32  	%r195, %r194, %r190;
	add.s32 	%r196, %r315, %r195;
	add.s32 	%r197, %r196, 362437;
	rem.u32 	%r198, %r197, %r3;
	mov.u32 	%r199, alphabet;
	add.s32 	%r200, %r199, %r198;
	ld.shared.u8 	%rs22, [%r200];
	cvt.u64.u32 	%rd40, %r314;
	add.s64 	%rd41, %rd3, %rd40;
	st.local.u8 	[%rd41], %rs22;
$L__BB0_27:
	add.s64 	%rd43, %rd3, %rd24;
	mov.b16 	%rs23, 0;
	st.local.u8 	[%rd43], %rs23;
	and.b32  	%r59, %r1, 15;
	setp.lt.u32 	%p19, %r1, 16;
	mov.b32 	%r320, 0;
	@%p19 bra 	$L__BB0_30;
	and.b32  	%r320, %r1, 2147483632;
	and.b32  	%r202, %r1, -16;
	neg.s32 	%r318, %r202;
	add.s64 	%rd66, %rd3, 7;
	mov.u64 	%rd44, $str$2;
$L__BB0_29:
	.pragma "nounroll";
	ld.local.s8 	%r203, [%rd66+-7];
	st.local.u32 	[%rd4], %r203;
	cvta.global.u64 	%rd45, %rd44;
	{ // callseq 2, 0
	.param .b64 param0;
	st.param.b64 	[param0], %rd45;
	.param .b64 param1;
	st.param.b64 	[param1], %rd23;
	.param .b32 retval0;
	call.uni (retval0), 
	vprintf, 
	(
	param0, 
	param1
	);
	ld.param.b32 	%r204, [retval0];
	} // callseq 2
	ld.local.s8 	%r206, [%rd66+-6];
	st.local.u32 	[%rd4], %r206;
	{ // callseq 3, 0
	.param .b64 param0;
	st.param.b64 	[param0], %rd45;
	.param .b64 param1;
	st.param.b64 	[param1], %rd23;
	.param .b32 retval0;
	call.uni (retval0), 
	vprintf, 
	(
	param0, 
	param1
	);
	ld.param.b32 	%r207, [retval0];
	} // callseq 3
	ld.local.s8 	%r209, [%rd66+-5];
	st.local.u32 	[%rd4], %r209;
	{ // callseq 4, 0
	.param .b64 param0;
	st.param.b64 	[param0], %rd45;
	.param .b64 param1;
	st.param.b64 	[param1], %rd23;
	.param .b32 retval0;
	call.uni (retval0), 
	vprintf, 
	(
	param0, 
	param1
	);
	ld.param.b32 	%r210, [retval0];
	} // callseq 4
	ld.local.s8 	%r212, [%rd66+-4];
	st.local.u32 	[%rd4], %r212;
	{ // callseq 5, 0
	.param .b64 param0;
	st.param.b64 	[param0], %rd45;
	.param .b64 param1;
	st.param.b64 	[param1], %rd23;
	.param .b32 retval0;
	call.uni (retval0), 
	vprintf, 
	(
	param0, 
	param1
	);
	ld.param.b32 	%r213, [retval0];
	} // callseq 5
	ld.local.s8 	%r215, [%rd66+-3];
	st.local.u32 	[%rd4], %r215;
	{ // callseq 6, 0
	.param .b64 param0;
	st.param.b64 	[param0], %rd45;
	.param .b64 param1;
	st.param.b64 	[param1], %rd23;
	.param .b32 retval0;
	call.uni (retval0), 
	vprintf, 
	(
	param0, 
	param1
	);
	ld.param.b32 	%r216, [retval0];
	} // callseq 6
	ld.local.s8 	%r218, [%rd66+-2];
	st.local.u32 	[%rd4], %r218;
	{ // callseq 7, 0
	.param .b64 param0;
	st.param.b64 	[param0], %rd45;
	.param .b64 param1;
	st.param.b64 	[param1], %rd23;
	.param .b32 retval0;
	call.uni (retval0), 
	vprintf, 
	(
	param0, 
	param1
	);
	ld.param.b32 	%r219, [retval0];
	} // callseq 7
	ld.local.s8 	%r221, [%rd66+-1];
	st.local.u32 	[%rd4], %r221;
	{ // callseq 8, 0
	.param .b64 param0;
	st.param.b64 	[param0], %rd45;
	.param .b64 param1;
	st.param.b64 	[param1], %rd23;
	.param .b32 retval0;
	call.uni (retval0), 
	vprintf, 
	(
	param0, 
	param1
	);
	ld.param.b32 	%r222, [retval0];
	} // callseq 8
	ld.local.s8 	%r224, [%rd66];
	st.local.u32 	[%rd4], %r224;
	{ // callseq 9, 0
	.param .b64 param0;
	st.param.b64 	[param0], %rd45;
	.param .b64 param1;
	st.param.b64 	[param1], %rd23;
	.param .b32 retval0;
	call.uni (retval0), 
	vprintf, 
	(
	param0, 
	param1
	);
	ld.param.b32 	%r225, [retval0];
	} // callseq 9
	ld.local.s8 	%r227, [%rd66+1];
	st.local.u32 	[%rd4], %r227;
	{ // callseq 10, 0
	.param .b64 param0;
	st.param.b64 	[param0], %rd45;
	.param .b64 param1;
	st.param.b64 	[param1], %rd23;
	.param .b32 retval0;
	call.uni (retval0), 
	vprintf, 
	(
	param0, 
	param1
	);
	ld.param.b32 	%r228, [retval0];
	} // callseq 10
	ld.local.s8 	%r230, [%rd66+2];
	st.local.u32 	[%rd4], %r230;
	{ // callseq 11, 0
	.param .b64 param0;
	st.param.b64 	[param0], %rd45;
	.param .b64 param1;
	st.param.b64 	[param1], %rd23;
	.param .b32 retval0;
	call.uni (retval0), 
	vprintf, 
	(
	param0, 
	param1
	);
	ld.param.b32 	%r231, [retval0];
	} // callseq 11
	ld.local.s8 	%r233, [%rd66+3];
	st.local.u32 	[%rd4], %r233;
	{ // callseq 12, 0
	.param .b64 param0;
	st.param.b64 	[param0], %rd45;
	.param .b64 param1;
	st.param.b64 	[param1], %rd23;
	.param .b32 retval0;
	call.uni (retval0), 
	vprintf, 
	(
	param0, 
	param1
	);
	ld.param.b32 	%r234, [retval0];
	} // callseq 12
	ld.local.s8 	%r236, [%rd66+4];
	st.local.u32 	[%rd4], %r236;
	{ // callseq 13, 0
	.param .b64 param0;
	st.param.b64 	[param0], %rd45;
	.param .b64 param1;
	st.param.b64 	[param1], %rd23;
	.param .b32 retval0;
	call.uni (retval0), 
	vprintf, 
	(
	param0, 
	param1
	);
	ld.param.b32 	%r237, [retval0];
	} // callseq 13
	ld.local.s8 	%r239, [%rd66+5];
	st.local.u32 	[%rd4], %r239;
	{ // callseq 14, 0
	.param .b64 param0;
	st.param.b64 	[param0], %rd45;
	.param .b64 param1;
	st.param.b64 	[param1], %rd23;
	.param .b32 retval0;
	call.uni (retval0), 
	vprintf, 
	(
	param0, 
	param1
	);
	ld.param.b32 	%r240, [retval0];
	} // callseq 14
	ld.local.s8 	%r242, [%rd66+6];
	st.local.u32 	[%rd4], %r242;
	{ // callseq 15, 0
	.param .b64 param0;
	st.param.b64 	[param0], %rd45;
	.param .b64 param1;
	st.param.b64 	[param1], %rd23;
	.param .b32 retval0;
	call.uni (retval0), 
	vprintf, 
	(
	param0, 
	param1
	);
	ld.param.b32 	%r243, [retval0];
	} // callseq 15
	ld.local.s8 	%r245, [%rd66+7];
	st.local.u32 	[%rd4], %r245;
	{ // callseq 16, 0
	.param .b64 param0;
	st.param.b64 	[param0], %rd45;
	.param .b64 param1;
	st.param.b64 	[param1], %rd23;
	.param .b32 retval0;
	call.uni (retval0), 
	vprintf, 
	(
	param0, 
	param1
	);
	ld.param.b32 	%r246, [retval0];
	} // callseq 16
	ld.local.s8 	%r248, [%rd66+8];
	st.local.u32 	[%rd4], %r248;
	{ // callseq 17, 0
	.param .b64 param0;
	st.param.b64 	[param0], %rd45;
	.param .b64 param1;
	st.param.b64 	[param1], %rd23;
	.param .b32 retval0;
	call.uni (retval0), 
	vprintf, 
	(
	param0, 
	param1
	);
	ld.param.b32 	%r249, [retval0];
	} // callseq 17
	add.s32 	%r318, %r318, 16;
	add.s64 	%rd66, %rd66, 16;
	setp.ne.s32 	%p20, %r318, 0;
	@%p20 bra 	$L__BB0_29;
$L__BB0_30:
	setp.eq.s32 	%p21, %r59, 0;
	@%p21 bra 	$L__BB0_40;
	and.b32  	%r65, %r1, 7;
	setp.lt.u32 	%p22, %r59, 8;
	@%p22 bra 	$L__BB0_33;
	cvt.u64.u32 	%rd47, %r320;
	add.s64 	%rd48, %rd3, %rd47;
	ld.local.s8 	%r251, [%rd48];
	st.local.u32 	[%rd4], %r251;
	mov.u64 	%rd49, $str$2;
	cvta.global.u64 	%rd50, %rd49;
	add.u64 	%rd51, %SP, 16;
	{ // callseq 18, 0
	.param .b64 param0;
	st.param.b64 	[param0], %rd50;
	.param .b64 param1;
	st.param.b64 	[param1], %rd51;
	.param .b32 retval0;
	call.uni (retval0), 
	vprintf, 
	(
	param0, 
	param1
	);
	ld.param.b32 	%r252, [retval0];
	} // callseq 18
	ld.local.s8 	%r254, [%rd48+1];
	st.local.u32 	[%rd4], %r254;
	{ // callseq 19, 0
	.param .b64 param0;
	st.param.b64 	[param0], %rd50;
	.param .b64 param1;
	st.param.b64 	[param1], %rd51;
	.param .b32 retval0;
	call.uni (retval0), 
	vprintf, 
	(
	param0, 
	param1
	);
	ld.param.b32 	%r255, [retval0];
	} // callseq 19
	ld.local.s8 	%r257, [%rd48+2];
	st.local.u32 	[%rd4], %r257;
	{ // callseq 20, 0
	.param .b64 param0;
	st.param.b64 	[param0], %rd50;
	.param .b64 param1;
	st.param.b64 	[param1], %rd51;
	.param .b32 retval0;
	call.uni (retval0), 
	vprintf, 
	(
	param0, 
	param1
	);
	ld.param.b32 	%r258, [retval0];
	} // callseq 20
	ld.local.s8 	%r260, [%rd48+3];
	st.local.u32 	[%rd4], %r260;
	{ // callseq 21, 0
	.param .b64 param0;
	st.param.b64 	[param0], %rd50;
	.param .b64 param1;
	st.param.b64 	[param1], %rd51;
	.param .b32 retval0;
	call.uni (retval0), 
	vprintf, 
	(
	param0, 
	param1
	);
	ld.param.b32 	%r261, [retval0];
	} // callseq 21
	ld.local.s8 	%r263, [%rd48+4];
	st.local.u32 	[%rd4], %r263;
	{ // callseq 22, 0
	.param .b64 param0;
	st.param.b64 	[param0], %rd50;
	.param .b64 param1;
	st.param.b64 	[param1], %rd51;
	.param .b32 retval0;
	call.uni (retval0), 
	vprintf, 
	(
	param0, 
	param1
	);
	ld.param.b32 	%r264, [retval0];
	} // callseq 22
	ld.local.s8 	%r266, [%rd48+5];
	st.local.u32 	[%rd4], %r266;
	{ // callseq 23, 0
	.param .b64 param0;
	st.param.b64 	[param0], %rd50;
	.param .b64 param1;
	st.param.b64 	[param1], %rd51;
	.param .b32 retval0;
	call.uni (retval0), 
	vprintf, 
	(
	param0, 
	param1
	);
	ld.param.b32 	%r267, [retval0];
	} // callseq 23
	ld.local.s8 	%r269, [%rd48+6];
	st.local.u32 	[%rd4], %r269;
	{ // callseq 24, 0
	.param .b64 param0;
	st.param.b64 	[param0], %rd50;
	.param .b64 param1;
	st.param.b64 	[param1], %rd51;
	.param .b32 retval0;
	call.uni (retval0), 
	vprintf, 
	(
	param0, 
	param1
	);
	ld.param.b32 	%r270, [retval0];
	} // callseq 24
	ld.local.s8 	%r272, [%rd48+7];
	st.local.u32 	[%rd4], %r272;
	{ // callseq 25, 0
	.param .b64 param0;
	st.param.b64 	[param0], %rd50;
	.param .b64 param1;
	st.param.b64 	[param1], %rd51;
	.param .b32 retval0;
	call.uni (retval0), 
	vprintf, 
	(
	param0, 
	param1
	);
	ld.param.b32 	%r273, [retval0];
	} // callseq 25
	add.s32 	%r320, %r320, 8;
$L__BB0_33:
	setp.eq.s32 	%p23, %r65, 0;
	@%p23 bra 	$L__BB0_40;
	setp.lt.u32 	%p24, %r65, 4;
	@%p24 bra 	$L__BB0_36;
	cvt.u64.u32 	%rd52, %r320;
	add.s64 	%rd53, %rd3, %rd52;
	ld.local.s8 	%r275, [%rd53];
	st.local.u32 	[%rd4], %r275;
	mov.u64 	%rd54, $str$2;
	cvta.global.u64 	%rd55, %rd54;
	add.u64 	%rd56, %SP, 16;
	{ // callseq 26, 0
	.param .b64 param0;
	st.param.b64 	[param0], %rd55;
	.param .b64 param1;
	st.param.b64 	[param1], %rd56;
	.param .b32 retval0;
	call.uni (retval0), 
	vprintf, 
	(
	param0, 
	param1
	);
	ld.param.b32 	%r276, [retval0];
	} // callseq 26
	ld.local.s8 	%r278, [%rd53+1];
	st.local.u32 	[%rd4], %r278;
	{ // callseq 27, 0
	.param .b64 param0;
	st.param.b64 	[param0], %rd55;
	.param .b64 param1;
	st.param.b64 	[param1], %rd56;
	.param .b32 retval0;
	call.uni (retval0), 
	vprintf, 
	(
	param0, 
	param1
	);
	ld.param.b32 	%r279, [retval0];
	} // callseq 27
	ld.local.s8 	%r281, [%rd53+2];
	st.local.u32 	[%rd4], %r281;
	{ // callseq 28, 0
	.param .b64 param0;
	st.param.b64 	[param0], %rd55;
	.param .b64 param1;
	st.param.b64 	[param1], %rd56;
	.param .b32 retval0;
	call.uni (retval0), 
	vprintf, 
	(
	param0, 
	param1
	);
	ld.param.b32 	%r282, [retval0];
	} // callseq 28
	ld.local.s8 	%r284, [%rd53+3];
	st.local.u32 	[%rd4], %r284;
	{ // callseq 29, 0
	.param .b64 param0;
	st.param.b64 	[param0], %rd55;
	.param .b64 param1;
	st.param.b64 	[param1], %rd56;
	.param .b32 retval0;
	call.uni (retval0), 
	vprintf, 
	(
	param0, 
	param1
	);
	ld.param.b32 	%r285, [retval0];
	} // callseq 29
	add.s32 	%r320, %r320, 4;
$L__BB0_36:
	setp.eq.s32 	%p25, %r29, 0;
	@%p25 bra 	$L__BB0_40;
	cvt.u64.u32 	%rd57, %r320;
	add.s64 	%rd67, %rd3, %rd57;
	and.b32  	%r287, %r1, 3;
	neg.s32 	%r322, %r287;
	mov.u64 	%rd58, $str$2;
	add.u64 	%rd60, %SP, 16;
$L__BB0_38:
	.pragma "nounroll";
	ld.local.s8 	%r288, [%rd67];
	st.local.u32 	[%rd4], %r288;
	cvta.global.u64 	%rd59, %rd58;
	{ // callseq 30, 0
	.param .b64 param0;
	st.param.b64 	[param0], %rd59;
	.param .b64 param1;
	st.param.b64 	[param1], %rd60;
	.param .b32 retval0;
	call.uni (retval0), 
	vprintf, 
	(
	param0, 
	param1
	);
	ld.param.b32 	%r289, [retval0];
	} // callseq 30
	add.s64 	%rd67, %rd67, 1;
	add.s32 	%r322, %r322, 1;
	setp.eq.s32 	%p26, %r322, 0;
	@%p26 bra 	$L__BB0_40;
	bra.uni 	$L__BB0_38;
$L__BB0_39:
	add.s64 	%rd62, %rd3, %rd24;
	mov.b16 	%rs24, 0;
	st.local.u8 	[%rd62], %rs24;
$L__BB0_40:
	ret;

}
	// .globl	_Z10bruteforcev
.visible .entry _Z10bruteforcev()
{
	.local .align 8 .b8 	__local_depot1[40];
	.reg .b64 	%SP;
	.reg .b64 	%SPL;
	.reg .pred 	%p<40>;
	.reg .b16 	%rs<6>;
	.reg .b32 	%r<236>;
	.reg .b64 	%rd<131>;

	mov.u64 	%SPL, __local_depot1;
	cvta.local.u64 	%SP, %SPL;
	add.u64 	%rd1, %SPL, 0;
	add.u64 	%rd2, %SPL, 8;
	add.u64 	%rd42, %SP, 16;
	add.u64 	%rd3, %SPL, 16;
	mov.b16 	%rs1, 99;
	st.local.u8 	[%rd1], %rs1;
	mov.b16 	%rs2, 97;
	st.local.u8 	[%rd1+1], %rs2;
	st.local.u8 	[%rd1+2], %rs2;
	st.local.u8 	[%rd1+3], %rs2;
	st.local.u8 	[%rd1+4], %rs2;
	st.local.u8 	[%rd1+5], %rs2;
	mov.b16 	%rs3, 0;
	st.local.u8 	[%rd1+6], %rs3;
	mov.b32 	%r69, 6513249;
	st.local.u32 	[%rd2], %r69;
	mov.b32 	%r216, 0;
$L__BB1_1:
	mov.u32 	%r1, %r216;
	cvt.u64.u32 	%rd43, %r1;
	add.s64 	%rd44, %rd1, %rd43;
	ld.local.u8 	%rs4, [%rd44];
	setp.ne.s16 	%p1, %rs4, 0;
	add.s32 	%r216, %r1, 1;
	@%p1 bra 	$L__BB1_1;
	mov.b32 	%r217, 0;
$L__BB1_3:
	mov.u32 	%r3, %r217;
	cvt.u64.u32 	%rd45, %r3;
	add.s64 	%rd46, %rd2, %rd45;
	ld.local.u8 	%rs5, [%rd46];
	setp.ne.s16 	%p2, %rs5, 0;
	add.s32 	%r217, %r3, 1;
	@%p2 bra 	$L__BB1_3;
	setp.gt.s32 	%p3, %r1, 3;
	@%p3 bra 	$L__BB1_15;
	setp.eq.s32 	%p7, %r1, 1;
	@%p7 bra 	$L__BB1_46;
	setp.eq.s32 	%p8, %r1, 2;
	@%p8 bra 	$L__BB1_39;
	setp.eq.s32 	%p9, %r1, 3;
	@%p9 bra 	$L__BB1_8;
	bra.uni 	$L__BB1_53;
$L__BB1_8:
	setp.eq.s32 	%p25, %r3, 0;
	@%p25 bra 	$L__BB1_53;
	mov.u32 	%r156, %tid.x;
	cvt.u64.u32 	%rd92, %r156;
	add.s64 	%rd93, %rd2, %rd92;
	ld.local.s8 	%r23, [%rd93];
	mov.u32 	%r157, %ctaid.x;
	rem.u32 	%r158, %r157, %r3;
	cvt.u64.u32 	%rd94, %r158;
	add.s64 	%rd95, %rd2, %rd94;
	ld.local.s8 	%r24, [%rd95];
	setp.lt.u32 	%p26, %r3, 4;
	mov.b32 	%r228, 0;
	@%p26 bra 	$L__BB1_12;
	and.b32  	%r228, %r3, 2147483644;
	and.b32  	%r159, %r3, -4;
	neg.s32 	%r220, %r159;
	add.s64 	%rd121, %rd2, 1;
	mov.u64 	%rd96, $str$5;
$L__BB1_11:
	ld.local.s8 	%r160, [%rd121+-1];
	st.local.v2.u32 	[%rd3], {%r160, %r23};
	st.local.u32 	[%rd3+8], %r24;
	cvta.global.u64 	%rd97, %rd96;
	{ // callseq 46, 0
	.param .b64 param0;
	st.param.b64 	[param0], %rd97;
	.param .b64 param1;
	st.param.b64 	[param1], %rd42;
	.param .b32 retval0;
	call.uni (retval0), 
	vprintf, 
	(
	param0, 
	param1
	);
	ld.param.b32 	%r161, [retval0];
	} // callseq 46
	ld.local.s8 	%r163, [%rd121];
	st.local.v2.u32 	[%rd3], {%r163, %r23};
	st.local.u32 	[%rd3+8], %r24;
	{ // callseq 47, 0
	.param .b64 param0;
	st.param.b64 	[param0], %rd97;
	.param .b64 param1;
	st.param.b64 	[param1], %rd42;
	.param .b32 retval0;
	call.uni (retval0), 
	vprintf, 
	(
	param0, 
	param1
	);
	ld.param.b32 	%r164, [retval0];
	} // callseq 47
	ld.local.s8 	%r166, [%rd121+1];
	st.local.v2.u32 	[%rd3], {%r166, %r23};
	st.local.u32 	[%rd3+8], %r24;
	{ // callseq 48, 0
	.param .b64 param0;
	st.param.b64 	[param0], %rd97;
	.param .b64 param1;
	st.param.b64 	[param1], %rd42;
	.param .b32 retval0;
	call.uni (retval0), 
	vprintf, 
	(
	param0, 
	param1
	);
	ld.param.b32 	%r167, [retval0];
	} // callseq 48
	ld.local.s8 	%r169, [%rd121+2];
	st.local.v2.u32 	[%rd3], {%r169, %r23};
	st.local.u32 	[%rd3+8], %r24;
	{ // callseq 49, 0
	.param .b64 param0;
	st.param.b64 	[param0], %rd97;
	.param .b64 param1;
	st.param.b64 	[param1], %rd42;
	.param .b32 retval0;
	call.uni (retval0), 
	vprintf, 
	(
	param0, 
	param1
	);
	ld.param.b32 	%r170, [retval0];
	} // callseq 49
	add.s32 	%r220, %r220, 4;
	add.s64 	%rd121, %rd121, 4;
	setp.eq.s32 	%p27, %r220, 0;
	@%p27 bra 	$L__BB1_12;
	bra.uni 	$L__BB1_11;
$L__BB1_12:
	and.b32  	%r172, %r3, 3;
	setp.eq.s32 	%p28, %r172, 0;
	@%p28 bra 	$L__BB1_53;
	cvt.u64.u32 	%rd99, %r228;
	add.s64 	%rd127, %rd2, %rd99;
	neg.s32 	%r229, %r172;
	mov.u64 	%rd100, $str$5;
$L__BB1_14:
	.pragma "nounroll";
	ld.local.s8 	%r174, [%rd127];
	st.local.v2.u32 	[%rd3], {%r174, %r23};
	st.local.u32 	[%rd3+8], %r24;
	cvta.global.u64 	%rd101, %rd100;
	{ // callseq 50, 0
	.param .b64 param0;
	st.param.b64 	[param0], %rd101;
	.param .b64 param1;
	st.param.b64 	[param1], %rd42;
	.param .b32 retval0;
	call.uni (retval0), 
	vprintf, 
	(
	param0, 
	param1
	);
	ld.param.b32 	%r175, [retval0];
	} // callseq 50
	add.s64 	%rd127, %rd127, 1;
	add.s32 	%r229, %r229, 1;
	setp.eq.s32 	%p29, %r229, 0;
	@%p29 bra 	$L__BB1_53;
	bra.uni 	$L__BB1_14;
$L__BB1_15:
	setp.eq.s32 	%p4, %r1, 4;
	@%p4 bra 	$L__BB1_32;
	setp.eq.s32 	%p5, %r1, 5;
	@%p5 bra 	$L__BB1_25;
	setp.ne.s32 	%p6, %r1, 6;
	@%p6 bra 	$L__BB1_53;
	setp.eq.s32 	%p10, %r3, 0;
	@%p10 bra 	$L__BB1_53;
	mov.u32 	%r72, %tid.x;
	cvt.u64.u32 	%rd47, %r72;
	add.s64 	%rd48, %rd2, %rd47;
	ld.local.s8 	%r5, [%rd48];
	mov.u32 	%r73, %ctaid.x;
	div.u32 	%r74, %r73, %r3;
	mul.lo.s32 	%r75, %r74, %r3;
	sub.s32 	%r76, %r73, %r75;
	cvt.u64.u32 	%rd49, %r76;
	add.s64 	%rd50, %rd2, %rd49;
	ld.local.s8 	%r6, [%rd50];
	rem.u32 	%r77, %r74, %r3;
	cvt.u64.u32 	%rd51, %r77;
	add.s64 	%rd52, %rd2, %rd51;
	ld.local.s8 	%r7, [%rd52];
	mul.lo.s32 	%r78, %r3, %r3;
	div.u32 	%r79, %r73, %r78;
	rem.u32 	%r80, %r79, %r3;
	cvt.u64.u32 	%rd53, %r80;
	add.s64 	%rd54, %rd2, %rd53;
	ld.local.s8 	%r8, [%rd54];
	mul.lo.s32 	%r81, %r78, %r3;
	div.u32 	%r82, %r73, %r81;
	rem.u32 	%r83, %r82, %r3;
	cvt.u64.u32 	%rd55, %r83;
	add.s64 	%rd56, %rd2, %rd55;
	ld.local.s8 	%r9, [%rd56];
	setp.lt.u32 	%p11, %r3, 4;
	mov.b32 	%r234, 0;
	@%p11 bra 	$L__BB1_22;
	and.b32  	%r234, %r3, 2147483644;
	and.b32  	%r84, %r3, -4;
	neg.s32 	%r223, %r84;
	add.s64 	%rd124, %rd2, 1;
	mov.u64 	%rd57, $str$8;
$L__BB1_21:
	ld.local.s8 	%r85, [%rd124+-1];
	st.local.v2.u32 	[%rd3], {%r85, %r5};
	st.local.v2.u32 	[%rd3+8], {%r6, %r7};
	st.local.v2.u32 	[%rd3+16], {%r8, %r9};
	cvta.global.u64 	%rd58, %rd57;
	{ // callseq 31, 0
	.param .b64 param0;
	st.param.b64 	[param0], %rd58;
	.param .b64 param1;
	st.param.b64 	[param1], %rd42;
	.param .b32 retval0;
	call.uni (retval0), 
	vprintf, 
	(
	param0, 
	param1
	);
	ld.param.b32 	%r86, [retval0];
	} // callseq 31
	ld.local.s8 	%r88, [%rd124];
	st.local.v2.u32 	[%rd3], {%r88, %r5};
	st.local.v2.u32 	[%rd3+8], {%r6, %r7};
	st.local.v2.u32 	[%rd3+16], {%r8, %r9};
	{ // callseq 32, 0
	.param .b64 param0;
	st.param.b64 	[param0], %rd58;
	.param .b64 param1;
	st.param.b64 	[param1], %rd42;
	.param .b32 retval0;
	call.uni (retval0), 
	vprintf, 
	(
	param0, 
	param1
	);
	ld.param.b32 	%r89, [retval0];
	} // callseq 32
	ld.local.s8 	%r91, [%rd124+1];
	st.local.v2.u32 	[%rd3], {%r91, %r5};
	st.local.v2.u32 	[%rd3+8], {%r6, %r7};
	st.local.v2.u32 	[%rd3+16], {%r8, %r9};
	{ // callseq 33, 0
	.param .b64 param0;
	st.param.b64 	[param0], %rd58;
	.param .b64 param1;
	st.param.b64 	[param1], %rd42;
	.param .b32 retval0;
	call.uni (retval0), 
	vprintf, 
	(
	param0, 
	param1
	);
	ld.param.b32 	%r92, [retval0];
	} // callseq 33
	ld.local.s8 	%r94, [%rd124+2];
	st.local.v2.u32 	[%rd3], {%r94, %r5};
	st.local.v2.u32 	[%rd3+8], {%r6, %r7};
	st.local.v2.u32 	[%rd3+16], {%r8, %r9};
	{ // callseq 34, 0
	.param .b64 param0;
	st.param.b64 	[param0], %rd58;
	.param .b64 param1;
	st.param.b64 	[param1], %rd42;
	.param .b32 retval0;
	call.uni (retval0), 
	vprintf, 
	(
	param0, 
	param1
	);
	ld.param.b32 	%r95, [retval0];
	} // callseq 34
	add.s32 	%r223, %r223, 4;
	add.s64 	%rd124, %rd124, 4;
	setp.eq.s32 	%p12, %r223, 0;
	@%p12 bra 	$L__BB1_22;
	bra.uni 	$L__BB1_21;
$L__BB1_22:
	and.b32  	%r97, %r3, 3;
	setp.eq.s32 	%p13, %r97, 0;
	@%p13 bra 	$L__BB1_53;
	cvt.u64.u32 	%rd60, %r234;
	add.s64 	%rd130, %rd2, %rd60;
	neg.s32 	%r235, %r97;
	mov.u64 	%rd61, $str$8;
$L__BB1_24:
	.pragma "nounroll";
	ld.local.s8 	%r99, [%rd130];
	st.local.v2.u32 	[%rd3], {%r99, %r5};
	st.local.v2.u32 	[%rd3+8], {%r6, %r7};
	st.local.v2.u32 	[%rd3+16], {%r8, %r9};
	cvta.global.u64 	%rd62, %rd61;
	{ // callseq 35, 0
	.param .b64 param0;
	st.param.b64 	[param0], %rd62;
	.param .b64 param1;
	st.param.b64 	[param1], %rd42;
	.param .b32 retval0;
	call.uni (retval0), 
	vprintf, 
	(
	param0, 
	param1
	);
	ld.param.b32 	%r100, [retval0];
	} // callseq 35
	add.s64 	%rd130, %rd130, 1;
	add.s32 	%r235, %r235, 1;
	setp.ne.s32 	%p14, %r235, 0;
	@%p14 bra 	$L__BB1_24;
	bra.uni 	$L__BB1_53;
$L__BB1_25:
	setp.eq.s32 	%p15, %r3, 0;
	@%p15 bra 	$L__BB1_53;
	mov.u32 	%r103, %tid.x;
	cvt.u64.u32 	%rd64, %r103;
	add.s64 	%rd65, %rd2, %rd64;
	ld.local.s8 	%r12, [%rd65];
	mov.u32 	%r104, %ctaid.x;
	div.u32 	%r105, %r104, %r3;
	mul.lo.s32 	%r106, %r105, %r3;
	sub.s32 	%r107, %r104, %r106;
	cvt.u64.u32 	%rd66, %r107;
	add.s64 	%rd67, %rd2, %rd66;
	ld.local.s8 	%r13, [%rd67];
	rem.u32 	%r108, %r105, %r3;
	cvt.u64.u32 	%rd68, %r108;
	add.s64 	%rd69, %rd2, %rd68;
	ld.local.s8 	%r14, [%rd69];
	mul.lo.s32 	%r109, %r3, %r3;
	div.u32 	%r110, %r104, %r109;
	rem.u32 	%r111, %r110, %r3;
	cvt.u64.u32 	%rd70, %r111;
	add.s64 	%rd71, %rd2, %rd70;
	ld.local.s8 	%r15, [%rd71];
	setp.lt.u32 	%p16, %r3, 4;
	mov.b32 	%r232, 0;
	@%p16 bra 	$L__BB1_29;
	and.b32  	%r232, %r3, 2147483644;
	and.b32  	%r112, %r3, -4;
	neg.s32 	%r222, %r112;
	add.s64 	%rd123, %rd2, 1;
	mov.u64 	%rd72, $str$7;
$L__BB1_28:
	ld.local.s8 	%r113, [%rd123+-1];
	st.local.v2.u32 	[%rd3], {%r113, %r12};
	st.local.v2.u32 	[%rd3+8], {%r13, %r14};
	st.local.u32 	[%rd3+16], %r15;
	cvta.global.u64 	%rd73, %rd72;
	{ // callseq 36, 0
	.param .b64 param0;
	st.param.b64 	[param0], %rd73;
	.param .b64 param1;
	st.param.b64 	[param1], %rd42;
	.param .b32 retval0;
	call.uni (retval0), 
	vprintf, 
	(
	param0, 
	param1
	);
	ld.param.b32 	%r114, [retval0];
	} // callseq 36
	ld.local.s8 	%r116, [%rd123];
	st.local.v2.u32 	[%rd3], {%r116, %r12};
	st.local.v2.u32 	[%rd3+8], {%r13, %r14};
	st.local.u32 	[%rd3+16], %r15;
	{ // callseq 37, 0
	.param .b64 param0;
	st.param.b64 	[param0], %rd73;
	.param .b64 param1;
	st.param.b64 	[param1], %rd42;
	.param .b32 retval0;
	call.uni (retval0), 
	vprintf, 
	(
	param0, 
	param1
	);
	ld.param.b32 	%r117, [retval0];
	} // callseq 37
	ld.local.s8 	%r119, [%rd123+1];
	st.local.v2.u32 	[%rd3], {%r119, %r12};
	st.local.v2.u32 	[%rd3+8], {%r13, %r14};
	st.local.u32 	[%rd3+16], %r15;
	{ // callseq 38, 0
	.param .b64 param0;
	st.param.b64 	[param0], %rd73;
	.param .b64 param1;
	st.param.b64 	[param1], %rd42;
	.param .b32 retval0;
	call.uni (retval0), 
	vprintf, 
	(
	param0, 
	param1
	);
	ld.param.b32 	%r120, [retval0];
	} // callseq 38
	ld.local.s8 	%r122, [%rd123+2];
	st.local.v2.u32 	[%rd3], {%r122, %r12};
	st.local.v2.u32 	[%rd3+8], {%r13, %r14};
	st.local.u32 	[%rd3+16], %r15;
	{ // callseq 39, 0
	.param .b64 param0;
	st.param.b64 	[param0], %rd73;
	.param .b64 param1;
	st.param.b64 	[param1], %rd42;
	.param .b32 retval0;
	call.uni (retval0), 
	vprintf, 
	(
	param0, 
	param1
	);
	ld.param.b32 	%r123, [retval0];
	} // callseq 39
	add.s32 	%r222, %r222, 4;
	add.s64 	%rd123, %rd123, 4;
	setp.eq.s32 	%p17, %r222, 0;
	@%p17 bra 	$L__BB1_29;
	bra.uni 	$L__BB1_28;
$L__BB1_29:
	and.b32  	%r125, %r3, 3;
	setp.eq.s32 	%p18, %r125, 0;
	@%p18 bra 	$L__BB1_53;
	cvt.u64.u32 	%rd75, %r232;
	add.s64 	%rd129, %rd2, %rd75;
	neg.s32 	%r233, %r125;
	mov.u64 	%rd76, $str$7;
$L__BB1_31:
	.pragma "nounroll";
	ld.local.s8 	%r127, [%rd129];
	st.local.v2.u32 	[%rd3], {%r127, %r12};
	st.local.v2.u32 	[%rd3+8], {%r13, %r14};
	st.local.u32 	[%rd3+16], %r15;
	cvta.global.u64 	%rd77, %rd76;
	{ // callseq 40, 0
	.param .b64 param0;
	st.param.b64 	[param0], %rd77;
	.param .b64 param1;
	st.param.b64 	[param1], %rd42;
	.param .b32 retval0;
	call.uni (retval0), 
	vprintf, 
	(
	param0, 
	param1
	);
	ld.param.b32 	%r128, [retval0];
	} // callseq 40
	add.s64 	%rd129, %rd129, 1;
	add.s32 	%r233, %r233, 1;
	setp.eq.s32 	%p19, %r233, 0;
	@%p19 bra 	$L__BB1_53;
	bra.uni 	$L__BB1_31;
$L__BB1_32:
	setp.eq.s32 	%p20, %r3, 0;
	@%p20 bra 	$L__BB1_53;
	mov.u32 	%r131, %tid.x;
	cvt.u64.u32 	%rd79, %r131;
	add.s64 	%rd80, %rd2, %rd79;
	ld.local.s8 	%r18, [%rd80];
	mov.u32 	%r132, %ctaid.x;
	div.u32 	%r133, %r132, %r3;
	mul.lo.s32 	%r134, %r133, %r3;
	sub.s32 	%r135, %r132, %r134;
	cvt.u64.u32 	%rd81, %r135;
	add.s64 	%rd82, %rd2, %rd81;
	ld.local.s8 	%r19, [%rd82];
	rem.u32 	%r136, %r133, %r3;
	cvt.u64.u32 	%rd83, %r136;
	add.s64 	%rd84, %rd2, %rd83;
	ld.local.s8 	%r20, [%rd84];
	setp.lt.u32 	%p21, %r3, 4;
	mov.b32 	%r230, 0;
	@%p21 bra 	$L__BB1_36;
	and.b32  	%r230, %r3, 2147483644;
	and.b32  	%r137, %r3, -4;
	neg.s32 	%r221, %r137;
	add.s64 	%rd122, %rd2, 1;
	mov.u64 	%rd85, $str$6;
$L__BB1_35:
	ld.local.s8 	%r138, [%rd122+-1];
	st.local.v2.u32 	[%rd3], {%r138, %r18};
	st.local.v2.u32 	[%rd3+8], {%r19, %r20};
	cvta.global.u64 	%rd86, %rd85;
	{ // callseq 41, 0
	.param .b64 param0;
	st.param.b64 	[param0], %rd86;
	.param .b64 param1;
	st.param.b64 	[param1], %rd42;
	.param .b32 retval0;
	call.uni (retval0), 
	vprintf, 
	(
	param0, 
	param1
	);
	ld.param.b32 	%r139, [retval0];
	} // callseq 41
	ld.local.s8 	%r141, [%rd122];
	st.local.v2.u32 	[%rd3], {%r141, %r18};
	st.local.v2.u32 	[%rd3+8], {%r19, %r20};
	{ // callseq 42, 0
	.param .b64 param0;
	st.param.b64 	[param0], %rd86;
	.param .b64 param1;
	st.param.b64 	[param1], %rd42;
	.param .b32 retval0;
	call.uni (retval0), 
	vprintf, 
	(
	param0, 
	param1
	);
	ld.param.b32 	%r142, [retval0];
	} // callseq 42
	ld.local.s8 	%r144, [%rd122+1];
	st.local.v2.u32 	[%rd3], {%r144, %r18};
	st.local.v2.u32 	[%rd3+8], {%r19, %r20};
	{ // callseq 43, 0
	.param .b64 param0;
	st.param.b64 	[param0], %rd86;
	.param .b64 param1;
	st.param.b64 	[param1], %rd42;
	.param .b32 retval0;
	call.uni (retval0), 
	vprintf, 
	(
	param0, 
	param1
	);
	ld.param.b32 	%r145, [retval0];
	} // callseq 43
	ld.local.s8 	%r147, [%rd122+2];
	st.local.v2.u32 	[%rd3], {%r147, %r18};
	st.local.v2.u32 	[%rd3+8], {%r19, %r20};
	{ // callseq 44, 0
	.param .b64 param0;
	st.param.b64 	[param0], %rd86;
	.param .b64 param1;
	st.param.b64 	[param1], %rd42;
	.param .b32 retval0;
	call.uni (retval0), 
	vprintf, 
	(
	param0, 
	param1
	);
	ld.param.b32 	%r148, [retval0];
	} // callseq 44
	add.s32 	%r221, %r221, 4;
	add.s64 	%rd122, %rd122, 4;
	setp.eq.s32 	%p22, %r221, 0;
	@%p22 bra 	$L__BB1_36;
	bra.uni 	$L__BB1_35;
$L__BB1_36:
	and.b32  	%r150, %r3, 3;
	setp.eq.s32 	%p23, %r150, 0;
	@%p23 bra 	$L__BB1_53;
	cvt.u64.u32 	%rd88, %r230;
	add.s64 	%rd128, %rd2, %rd88;
	neg.s32 	%r231, %r150;
	mov.u64 	%rd89, $str$6;
$L__BB1_38:
	.pragma "nounroll";
	ld.local.s8 	%r152, [%rd128];
	st.local.v2.u32 	[%rd3], {%r152, %r18};
	st.local.v2.u32 	[%rd3+8], {%r19, %r20};
	cvta.global.u64 	%rd90, %rd89;
	{ // callseq 45, 0
	.param .b64 param0;
	st.param.b64 	[param0], %rd90;
	.param .b64 param1;
	st.param.b64 	[param1], %rd42;
	.param .b32 retval0;
	call.uni (retval0), 
	vprintf, 
	(
	param0, 
	param1
	);
	ld.param.b32 	%r153, [retval0];
	} // callseq 45
	add.s64 	%rd128, %rd128, 1;
	add.s32 	%r231, %r231, 1;
	setp.eq.s32 	%p24, %r231, 0;
	@%p24 bra 	$L__BB1_53;
	bra.uni 	$L__BB1_38;
$L__BB1_39:
	setp.eq.s32 	%p30, %r3, 0;
	@%p30 bra 	$L__BB1_53;
	mov.u32 	%r178, %tid.x;
	cvt.u64.u32 	%rd103, %r178;
	add.s64 	%rd104, %rd2, %rd103;
	ld.local.s8 	%r27, [%rd104];
	setp.lt.u32 	%p31, %r3, 4;
	mov.b32 	%r226, 0;
	@%p31 bra 	$L__BB1_43;
	and.b32  	%r226, %r3, 2147483644;
	and.b32  	%r179, %r3, -4;
	neg.s32 	%r219, %r179;
	add.s64 	%rd120, %rd2, 1;
	mov.u64 	%rd105, $str$4;
$L__BB1_42:
	ld.local.s8 	%r180, [%rd120+-1];
	st.local.v2.u32 	[%rd3], {%r180, %r27};
	cvta.global.u64 	%rd106, %rd105;
	{ // callseq 51, 0
	.param .b64 param0;
	st.param.b64 	[param0], %rd106;
	.param .b64 param1;
	st.param.b64 	[param1], %rd42;
	.param .b32 retval0;
	call.uni (retval0), 
	vprintf, 
	(
	param0, 
	param1
	);
	ld.param.b32 	%r181, [retval0];
	} // callseq 51
	ld.local.s8 	%r183, [%rd120];
	st.local.v2.u32 	[%rd3], {%r183, %r27};
	{ // callseq 52, 0
	.param .b64 param0;
	st.param.b64 	[param0], %rd106;
	.param .b64 param1;
	st.param.b64 	[param1], %rd42;
	.param .b32 retval0;
	call.uni (retval0), 
	vprintf, 
	(
	param0, 
	param1
	);
	ld.param.b32 	%r184, [retval0];
	} // callseq 52
	ld.local.s8 	%r186, [%rd120+1];
	st.local.v2.u32 	[%rd3], {%r186, %r27};
	{ // callseq 53, 0
	.param .b64 param0;
	st.param.b64 	[param0], %rd106;
	.param .b64 param1;
	st.param.b64 	[param1], %rd42;
	.param .b32 retval0;
	call.uni (retval0), 
	vprintf, 
	(
	param0, 
	param1
	);
	ld.param.b32 	%r187, [retval0];
	} // callseq 53
	ld.local.s8 	%r189, [%rd120+2];
	st.local.v2.u32 	[%rd3], {%r189, %r27};
	{ // callseq 54, 0
	.param .b64 param0;
	st.param.b64 	[param0], %rd106;
	.param .b64 param1;
	st.param.b64 	[param1], %rd42;
	.param .b32 retval0;
	call.uni (retval0), 
	vprintf, 
	(
	param0, 
	param1
	);
	ld.param.b32 	%r190, [retval0];
	} // callseq 54
	add.s32 	%r219, %r219, 4;
	add.s64 	%rd120, %rd120, 4;
	setp.eq.s32 	%p32, %r219, 0;
	@%p32 bra 	$L__BB1_43;
	bra.uni 	$L__BB1_42;
$L__BB1_43:
	and.b32  	%r192, %r3, 3;
	setp.eq.s32 	%p33, %r192, 0;
	@%p33 bra 	$L__BB1_53;
	cvt.u64.u32 	%rd108, %r226;
	add.s64 	%rd126, %rd2, %rd108;
	neg.s32 	%r227, %r192;
	mov.u64 	%rd109, $str$4;
$L__BB1_45:
	.pragma "nounroll";
	ld.local.s8 	%r194, [%rd126];
	st.local.v2.u32 	[%rd3], {%r194, %r27};
	cvta.global.u64 	%rd110, %rd109;
	{ // callseq 55, 0
	.param .b64 param0;
	st.param.b64 	[param0], %rd110;
	.param .b64 param1;
	st.param.b64 	[param1], %rd42;
	.param .b32 retval0;
	call.uni (retval0), 
	vprintf, 
	(
	param0, 
	param1
	);
	ld.param.b32 	%r195, [retval0];
	} // callseq 55
	add.s64 	%rd126, %rd126, 1;
	add.s32 	%r227, %r227, 1;
	setp.eq.s32 	%p34, %r227, 0;
	@%p34 bra 	$L__BB1_53;
	bra.uni 	$L__BB1_45;
$L__BB1_46:
	setp.eq.s32 	%p35, %r3, 0;
	@%p35 bra 	$L__BB1_53;
	setp.lt.u32 	%p36, %r3, 4;
	mov.b32 	%r224, 0;
	@%p36 bra 	$L__BB1_50;
	and.b32  	%r224, %r3, 2147483644;
	and.b32  	%r198, %r3, -4;
	neg.s32 	%r218, %r198;
	add.s64 	%rd119, %rd2, 1;
	mov.u64 	%rd112, $str$3;
$L__BB1_49:
	ld.local.s8 	%r199, [%rd119+-1];
	st.local.u32 	[%rd3], %r199;
	cvta.global.u64 	%rd113, %rd112;
	{ // callseq 56, 0
	.param .b64 param0;
	st.param.b64 	[param0], %rd113;
	.param .b64 param1;
	st.param.b64 	[param1], %rd42;
	.param .b32 retval0;
	call.uni (retval0), 
	vprintf, 
	(
	param0, 
	param1
	);
	ld.param.b32 	%r200, [retval0];
	} // callseq 56
	ld.local.s8 	%r202, [%rd119];
	st.local.u32 	[%rd3], %r202;
	{ // callseq 57, 0
	.param .b64 param0;
	st.param.b64 	[param0], %rd113;
	.param .b64 param1;
	st.param.b64 	[param1], %rd42;
	.param .b32 retval0;
	call.uni (retval0), 
	vprintf, 
	(
	param0, 
	param1
	);
	ld.param.b32 	%r203, [retval0];
	} // callseq 57
	ld.local.s8 	%r205, [%rd119+1];
	st.local.u32 	[%rd3], %r205;
	{ // callseq 58, 0
	.param .b64 param0;
	st.param.b64 	[param0], %rd113;
	.param .b64 param1;
	st.param.b64 	[param1], %rd42;
	.param .b32 retval0;
	call.uni (retval0), 
	vprintf, 
	(
	param0, 
	param1
	);
	ld.param.b32 	%r206, [retval0];
	} // callseq 58
	ld.local.s8 	%r208, [%rd119+2];
	st.local.u32 	[%rd3], %r208;
	{ // callseq 59, 0
	.param .b64 param0;
	st.param.b64 	[param0], %rd113;
	.param .b64 param1;
	st.param.b64 	[param1], %rd42;
	.param .b32 retval0;
	call.uni (retval0), 
	vprintf, 
	(
	param0, 
	param1
	);
	ld.param.b32 	%r209, [retval0];
	} // callseq 59
	add.s32 	%r218, %r218, 4;
	add.s64 	%rd119, %rd119, 4;
	setp.eq.s32 	%p37, %r218, 0;
	@%p37 bra 	$L__BB1_50;
	bra.uni 	$L__BB1_49;
$L__BB1_50:
	and.b32  	%r211, %r3, 3;
	setp.eq.s32 	%p38, %r211, 0;
	@%p38 bra 	$L__BB1_53;
	cvt.u64.u32 	%rd115, %r224;
	add.s64 	%rd125, %rd2, %rd115;
	neg.s32 	%r225, %r211;
	mov.u64 	%rd116, $str$3;
$L__BB1_52:
	.pragma "nounroll";
	ld.local.s8 	%r213, [%rd125];
	st.local.u32 	[%rd3], %r213;
	cvta.global.u64 	%rd117, %rd116;
	{ // callseq 60, 0
	.param .b64 param0;
	st.param.b64 	[param0], %rd117;
	.param .b64 param1;
	st.param.b64 	[param1], %rd42;
	.param .b32 retval0;
	call.uni (retval0), 
	vprintf, 
	(
	param0, 
	param1
	);
	ld.param.b32 	%r214, [retval0];
	} // callseq 60
	add.s64 	%rd125, %rd125, 1;
	add.s32 	%r225, %r225, 1;
	setp.eq.s32 	%p39, %r225, 0;
	@%p39 bra 	$L__BB1_53;
	bra.uni 	$L__BB1_52;
$L__BB1_53:
	ret;

}


// ===== COMPILED SASS (sm_100) =====

	.target	sm_100

	.elftype	@"ET_EXEC"


//--------------------- .note.nv.tkinfo           --------------------------
	.section	.note.nv.tkinfo,"",@"SHT_NOTE"
	.sectionflags	@"SHF_NOTE_NV_TKINFO"
	.tkinfo
        /*0018*/ 	.word	0x00000002
        /*0030*/ 	.string	""
        /*0030*/ 	.string	"ptxas"
        /*0030*/ 	.string	"Cuda compilation tools, release 13.0, V13.0.88"
        /*0030*/ 	.string	"Build cuda_13.0.r13.0/compiler.36424714_0"
        /*0030*/ 	.string	"-arch sm_100 -m 64 "



//--------------------- .note.nv.cuinfo           --------------------------
	.section	.note.nv.cuinfo,"",@"SHT_NOTE"
	.sectionflags	@"SHF_NOTE_NV_CUINFO"
        /*0018*/ 	.short	0x0002
        /*001a*/ 	.short	0x0064
        /*001c*/ 	.short	0x0082
	.zero		2


//--------------------- .nv.info                  --------------------------
	.section	.nv.info,"",@"SHT_CUDA_INFO"
	.align	4


	//----- nvinfo : EIATTR_REGCOUNT
	.align		4
        /*0000*/ 	.byte	0x04, 0x2f
        /*0002*/ 	.short	(.L_19 - .L_18)
	.align		4
.L_18:
        /*0004*/ 	.word	index@(_Z15random_passwordPcS_j)
        /*0008*/ 	.word	0x0000001d


	//----- nvinfo : EIATTR_FRAME_SIZE
	.align		4
.L_19:
        /*000c*/ 	.byte	0x04, 0x11
        /*000e*/ 	.short	(.L_21 - .L_20)
	.align		4
.L_20:
        /*0010*/ 	.word	index@(_Z15random_passwordPcS_j)
        /*0014*/ 	.word	0x00000018


	//----- nvinfo : EIATTR_REGCOUNT
	.align		4
.L_21:
        /*0018*/ 	.byte	0x04, 0x2f
        /*001a*/ 	.short	(.L_23 - .L_22)
	.align		4
.L_22:
        /*001c*/ 	.word	index@(_Z10bruteforcev)
        /*0020*/ 	.word	0x00000021


	//----- nvinfo : EIATTR_FRAME_SIZE
	.align		4
.L_23:
        /*0024*/ 	.byte	0x04, 0x11
        /*0026*/ 	.short	(.L_25 - .L_24)
	.align		4
.L_24:
        /*0028*/ 	.word	index@(_Z10bruteforcev)
        /*002c*/ 	.word	0x00000028


	//----- nvinfo : EIATTR_MIN_STACK_SIZE
	.align		4
.L_25:
        /*0030*/ 	.byte	0x04, 0x12
        /*0032*/ 	.short	(.L_27 - .L_26)
	.align		4
.L_26:
        /*0034*/ 	.word	index@(_Z10bruteforcev)
        /*0038*/ 	.word	0x00000028


	//----- nvinfo : EIATTR_MIN_STACK_SIZE
	.align		4
.L_27:
        /*003c*/ 	.byte	0x04, 0x12
        /*003e*/ 	.short	(.L_29 - .L_28)
	.align		4
.L_28:
        /*0040*/ 	.word	index@(_Z15random_passwordPcS_j)
        /*0044*/ 	.word	0x00000018
.L_29:


//--------------------- .nv.compat                --------------------------
	.section	.nv.compat,"",@"SHT_CUDA_COMPAT_INFO"
	.align	4
        /*0000*/ 	.byte	0x02, 0x09, 0x00, 0x00, 0x02, 0x02, 0x01, 0x00, 0x02, 0x05, 0x05, 0x00, 0x03, 0x07, 0x01, 0x01
        /*0010*/ 	.byte	0x02, 0x03, 0x00, 0x00, 0x02, 0x06, 0x01, 0x00, 0x04, 0x0b, 0x08, 0x00, 0x09, 0x00, 0x00, 0x00
        /*0020*/ 	.byte	0x00, 0x00, 0x00, 0x00


//--------------------- .nv.info._Z10bruteforcev  --------------------------
	.section	.nv.info._Z10bruteforcev,"",@"SHT_CUDA_INFO"
	.sectionflags	@""
	.align	4


	//----- nvinfo : EIATTR_CUDA_API_VERSION
	.align		4
        /*0000*/ 	.byte	0x04, 0x37
        /*0002*/ 	.short	(.L_31 - .L_30)
.L_30:
        /*0004*/ 	.word	0x00000082


	//----- nvinfo : EIATTR_SPARSE_MMA_MASK
	.align		4
.L_31:
        /*0008*/ 	.byte	0x03, 0x50
        /*000a*/ 	.short	0x0000


	//----- nvinfo : EIATTR_MAXREG_COUNT
	.align		4
        /*000c*/ 	.byte	0x03, 0x1b
        /*000e*/ 	.short	0x00ff


	//----- nvinfo : EIATTR_EXTERNS
	.align		4
        /*0010*/ 	.byte	0x04, 0x0f
        /*0012*/ 	.short	(.L_33 - .L_32)


	//   ....[0]....
	.align		4
.L_32:
        /*0014*/ 	.word	index@(vprintf)


	//----- nvinfo : EIATTR_MERCURY_ISA_VERSION
	.align		4
.L_33:
        /*0018*/ 	.byte	0x03, 0x5f
        /*001a*/ 	.short	0x0101


	//----- nvinfo : EIATTR_VRC_CTA_INIT_COUNT
	.align		4
        /*001c*/ 	.byte	0x02, 0x4a
	.zero		1
	.zero		1


	//----- nvinfo : EIATTR_SYSCALL_OFFSETS
	.align		4
        /*0020*/ 	.byte	0x04, 0x46
        /*0022*/ 	.short	(.L_35 - .L_34)


	//   ....[0]....
.L_34:
        /*0024*/ 	.word	0x000005b0


	//   ....[1]....
        /*0028*/ 	.word	0x00000660


	//   ....[2]....
        /*002c*/ 	.word	0x00000710


	//   ....[3]....
        /*0030*/ 	.word	0x000007c0


	//   ....[4]....
        /*0034*/ 	.word	0x00000900


	//   ....[5]....
        /*0038*/ 	.word	0x00000b00


	//   ....[6]....
        /*003c*/ 	.word	0x00000ba0


	//   ....[7]....
        /*0040*/ 	.word	0x00000c40


	//   ....[8]....
        /*0044*/ 	.word	0x00000ce0


	//   ....[9]....
        /*0048*/ 	.word	0x00000e10


	//   ....[10]....
        /*004c*/ 	.word	0x00000fe0


	//   ....[11]....
        /*0050*/ 	.word	0x00001080


	//   ....[12]....
        /*0054*/ 	.word	0x00001120


	//   ....[13]....
        /*0058*/ 	.word	0x000011c0


	//   ....[14]....
        /*005c*/ 	.word	0x000012f0


	//   ....[15]....
        /*0060*/ 	.word	0x00001b60


	//   ....[16]....
        /*0064*/ 	.word	0x00001c20


	//   ....[17]....
        /*0068*/ 	.word	0x00001ce0


	//   ....[18]....
        /*006c*/ 	.word	0x00001da0


	//   ....[19]....
        /*0070*/ 	.word	0x00001f30


	//   ....[20]....
        /*0074*/ 	.word	0x00002530


	//   ....[21]....
        /*0078*/ 	.word	0x000025f0


	//   ....[22]....
        /*007c*/ 	.word	0x000026b0


	//   ....[23]....
        /*0080*/ 	.word	0x00002770


	//   ....[24]....
        /*0084*/ 	.word	0x000028d0


	//   ....[25]....
        /*0088*/ 	.word	0x00002d00


	//   ....[26]....
        /*008c*/ 	.word	0x00002db0


	//   ....[27]....
        /*0090*/ 	.word	0x00002e60


	//   ....[28]....
        /*0094*/ 	.word	0x00002f10


	//   ....[29]....
        /*0098*/ 	.word	0x00003050


	//----- nvinfo : EIATTR_EXIT_INSTR_OFFSETS
	.align		4
.L_35:
        /*009c*/ 	.byte	0x04, 0x1c
        /*009e*/ 	.short	(.L_37 - .L_36)


	//   ....[0]....
.L_36:
        /*00a0*/ 	.word	0x000002d0


	//   ....[1]....
        /*00a4*/ 	.word	0x00000820


	//   ....[2]....
        /*00a8*/ 	.word	0x00000930


	//   ....[3]....
        /*00ac*/ 	.word	0x00000970


	//   ....[4]....
        /*00b0*/ 	.word	0x00000d40


	//   ....[5]....
        /*00b4*/ 	.word	0x00000e40


	//   ....[6]....
        /*00b8*/ 	.word	0x00000e80


	//   ....[7]....
        /*00bc*/ 	.word	0x00001220


	//   ....[8]....
        /*00c0*/ 	.word	0x00001320


	//   ....[9]....
        /*00c4*/ 	.word	0x00001350


	//   ....[10]....
        /*00c8*/ 	.word	0x000013d0


	//   ....[11]....
        /*00cc*/ 	.word	0x000013f0


	//   ....[12]....
        /*00d0*/ 	.word	0x00001e00


	//   ....[13]....
        /*00d4*/ 	.word	0x00001f70


	//   ....[14]....
        /*00d8*/ 	.word	0x00001f90


	//   ....[15]....
        /*00dc*/ 	.word	0x000027d0


	//   ....[16]....
        /*00e0*/ 	.word	0x00002900


	//   ....[17]....
        /*00e4*/ 	.word	0x00002940


	//   ....[18]....
        /*00e8*/ 	.word	0x00002f70


	//   ....[19]....
        /*00ec*/ 	.word	0x00003080


	//----- nvinfo : EIATTR_INDIRECT_BRANCH_TARGETS
	.align		4
.L_37:
        /*00f0*/ 	.byte	0x04, 0x34
        /*00f2*/ 	.short	(.L_39 - .L_38)


	//   ....[0]....
.L_38:
        /*00f4*/ 	.word	.L_x_111@srel
        /*00f8*/ 	.short	0x0
        /*00fa*/ 	.short	0x0
        /*00fc*/ 	.word	0x4
        /*0100*/ 	.word	.L_x_112@srel
        /*0104*/ 	.word	.L_x_113@srel
        /*0108*/ 	.word	.L_x_114@srel
        /*010c*/ 	.word	.L_x_115@srel


	//   ....[1]....
        /*0110*/ 	.word	.L_x_116@srel
        /*0114*/ 	.short	0x0
        /*0116*/ 	.short	0x0
        /*0118*/ 	.word	0x3
        /*011c*/ 	.word	.L_x_117@srel
        /*0120*/ 	.word	.L_x_118@srel
        /*0124*/ 	.word	.L_x_119@srel


	//----- nvinfo : EIATTR_CRS_STACK_SIZE
	.align		4
.L_39:
        /*0128*/ 	.byte	0x04, 0x1e
        /*012a*/ 	.short	(.L_41 - .L_40)
.L_40:
        /*012c*/ 	.word	0x00000000


	//----- nvinfo : EIATTR_SW_WAR
	.align		4
.L_41:
        /*0130*/ 	.byte	0x04, 0x36
        /*0132*/ 	.short	(.L_43 - .L_42)
.L_42:
        /*0134*/ 	.word	0x00000008
.L_43:


//--------------------- .nv.info._Z15random_passwordPcS_j --------------------------
	.section	.nv.info._Z15random_passwordPcS_j,"",@"SHT_CUDA_INFO"
	.sectionflags	@""
	.align	4


	//----- nvinfo : EIATTR_CUDA_API_VERSION
	.align		4
        /*0000*/ 	.byte	0x04, 0x37
        /*0002*/ 	.short	(.L_45 - .L_44)
.L_44:
        /*0004*/ 	.word	0x00000082


	//----- nvinfo : EIATTR_KPARAM_INFO
	.align		4
.L_45:
        /*0008*/ 	.byte	0x04, 0x17
        /*000a*/ 	.short	(.L_47 - .L_46)
.L_46:
        /*000c*/ 	.word	0x00000000
        /*0010*/ 	.short	0x0002
        /*0012*/ 	.short	0x0010
        /*0014*/ 	.byte	0x00, 0xf0, 0x11, 0x00


	//----- nvinfo : EIATTR_KPARAM_INFO
	.align		4
.L_47:
        /*0018*/ 	.byte	0x04, 0x17
        /*001a*/ 	.short	(.L_49 - .L_48)
.L_48:
        /*001c*/ 	.word	0x00000000
        /*0020*/ 	.short	0x0001
        /*0022*/ 	.short	0x0008
        /*0024*/ 	.byte	0x00, 0xf5, 0x21, 0x00


	//----- nvinfo : EIATTR_KPARAM_INFO
	.align		4
.L_49:
        /*0028*/ 	.byte	0x04, 0x17
        /*002a*/ 	.short	(.L_51 - .L_50)
.L_50:
        /*002c*/ 	.word	0x00000000
        /*0030*/ 	.short	0x0000
        /*0032*/ 	.short	0x0000
        /*0034*/ 	.byte	0x00, 0xf5, 0x21, 0x00


	//----- nvinfo : EIATTR_SPARSE_MMA_MASK
	.align		4
.L_51:
        /*0038*/ 	.byte	0x03, 0x50
        /*003a*/ 	.short	0x0000


	//----- nvinfo : EIATTR_MAXREG_COUNT
	.align		4
        /*003c*/ 	.byte	0x03, 0x1b
        /*003e*/ 	.short	0x00ff


	//----- nvinfo : EIATTR_EXTERNS
	.align		4
        /*0040*/ 	.byte	0x04, 0x0f
        /*0042*/ 	.short	(.L_53 - .L_52)


	//   ....[0]....
	.align		4
.L_52:
        /*0044*/ 	.word	index@(vprintf)


	//----- nvinfo : EIATTR_MERCURY_ISA_VERSION
	.align		4
.L_53:
        /*0048*/ 	.byte	0x03, 0x5f
        /*004a*/ 	.short	0x0101


	//----- nvinfo : EIATTR_VRC_CTA_INIT_COUNT
	.align		4
        /*004c*/ 	.byte	0x02, 0x4a
	.zero		1
	.zero		1


	//----- nvinfo : EIATTR_SYSCALL_OFFSETS
	.align		4
        /*0050*/ 	.byte	0x04, 0x46
        /*0052*/ 	.short	(.L_55 - .L_54)


	//   ....[0]....
.L_54:
        /*0054*/ 	.word	0x000009f0


	//   ....[1]....
        /*0058*/ 	.word	0x00000a90


	//   ....[2]....
        /*005c*/ 	.word	0x00001900


	//   ....[3]....
        /*0060*/ 	.word	0x000019a0


	//   ....[4]....
        /*0064*/ 	.word	0x00001a40


	//   ....[5]....
        /*0068*/ 	.word	0x00001ae0


	//   ....[6]....
        /*006c*/ 	.word	0x00001b80


	//   ....[7]....
        /*0070*/ 	.word	0x00001c20


	//   ....[8]....
        /*0074*/ 	.word	0x00001cc0


	//   ....[9]....
        /*0078*/ 	.word	0x00001d60


	//   ....[10]....
        /*007c*/ 	.word	0x00001e00


	//   ....[11]....
        /*0080*/ 	.word	0x00001ea0


	//   ....[12]....
        /*0084*/ 	.word	0x00001f40


	//   ....[13]....
        /*0088*/ 	.word	0x00001fe0


	//   ....[14]....
        /*008c*/ 	.word	0x00002080


	//   ....[15]....
        /*0090*/ 	.word	0x00002120


	//   ....[16]....
        /*0094*/ 	.word	0x000021c0


	//   ....[17]....
        /*0098*/ 	.word	0x00002260


	//   ....[18]....
        /*009c*/ 	.word	0x000023e0


	//   ....[19]....
        /*00a0*/ 	.word	0x00002480


	//   ....[20]....
        /*00a4*/ 	.word	0x00002520


	//   ....[21]....
        /*00a8*/ 	.word	0x000025c0


	//   ....[22]....
        /*00ac*/ 	.word	0x00002660


	//   ....[23]....
        /*00b0*/ 	.word	0x00002700


	//   ....[24]....
        /*00b4*/ 	.word	0x000027a0


	//   ....[25]....
        /*00b8*/ 	.word	0x00002840


	//   ....[26]....
        /*00bc*/ 	.word	0x00002970


	//   ....[27]....
        /*00c0*/ 	.word	0x00002a10


	//   ....[28]....
        /*00c4*/ 	.word	0x00002ab0


	//   ....[29]....
        /*00c8*/ 	.word	0x00002b50


	//   ....[30]....
        /*00cc*/ 	.word	0x00002c90


	//----- nvinfo : EIATTR_EXIT_INSTR_OFFSETS
	.align		4
.L_55:
        /*00d0*/ 	.byte	0x04, 0x1c
        /*00d2*/ 	.short	(.L_57 - .L_56)


	//   ....[0]....
.L_56:
        /*00d4*/ 	.word	0x000022d0


	//   ....[1]....
        /*00d8*/ 	.word	0x00002870


	//   ....[2]....
        /*00dc*/ 	.word	0x00002b90


	//   ....[3]....
        /*00e0*/ 	.word	0x00002cc0


	//   ....[4]....
        /*00e4*/ 	.word	0x00002d10


	//----- nvinfo : EIATTR_CRS_STACK_SIZE
	.align		4
.L_57:
        /*00e8*/ 	.byte	0x04, 0x1e
        /*00ea*/ 	.short	(.L_59 - .L_58)
.L_58:
        /*00ec*/ 	.word	0x00000000


	//----- nvinfo : EIATTR_CBANK_PARAM_SIZE
	.align		4
.L_59:
        /*00f0*/ 	.byte	0x03, 0x19
        /*00f2*/ 	.short	0x0014


	//----- nvinfo : EIATTR_PARAM_CBANK
	.align		4
        /*00f4*/ 	.byte	0x04, 0x0a
        /*00f6*/ 	.short	(.L_61 - .L_60)
	.align		4
.L_60:
        /*00f8*/ 	.word	index@(.nv.constant0._Z15random_passwordPcS_j)
        /*00fc*/ 	.short	0x0380
        /*00fe*/ 	.short	0x0014


	//----- nvinfo : EIATTR_SW_WAR
	.align		4
.L_61:
        /*0100*/ 	.byte	0x04, 0x36
        /*0102*/ 	.short	(.L_63 - .L_62)
.L_62:
        /*0104*/ 	.word	0x00000008
.L_63:


//--------------------- .nv.callgraph             --------------------------
	.section	.nv.callgraph,"",@"SHT_CUDA_CALLGRAPH"
	.align	4
	.sectionentsize	8
	.align		4
        /*0000*/ 	.word	0x00000000
	.align		4
        /*0004*/ 	.word	0xffffffff
	.align		4
        /*0008*/ 	.word	index@(_Z10bruteforcev)
	.align		4
        /*000c*/ 	.word	index@(vprintf)
	.align		4
        /*0010*/ 	.word	index@(_Z15random_passwordPcS_j)
	.align		4
        /*0014*/ 	.word	index@(vprintf)
	.align		4
        /*0018*/ 	.word	0x00000000
	.align		4
        /*001c*/ 	.word	0xfffffffe
	.align		4
        /*0020*/ 	.word	0x00000000
	.align		4
        /*0024*/ 	.word	0xfffffffd
	.align		4
        /*0028*/ 	.word	0x00000000
	.align		4
        /*002c*/ 	.word	0xfffffffc


//--------------------- .nv.constant4             --------------------------
	.section	.nv.constant4,"a",@progbits
	.align	8
	.align		8
.nv.constant4:
        /*0000*/ 	.dword	vprintf
	.align		8
        /*0008*/ 	.dword	precalc_xorwow_matrix
	.align		8
        /*0010*/ 	.dword	precalc_xorwow_offset_matrix
	.align		8
        /*0018*/ 	.dword	mrg32k3aM1
	.align		8
        /*0020*/ 	.dword	mrg32k3aM2
	.align		8
        /*0028*/ 	.dword	mrg32k3aM1SubSeq
	.align		8
        /*0030*/ 	.dword	mrg32k3aM2SubSeq
	.align		8
        /*0038*/ 	.dword	mrg32k3aM1Seq
	.align		8
        /*0040*/ 	.dword	mrg32k3aM2Seq
	.align		8
        /*0048*/ 	.dword	$str
	.align		8
        /*0050*/ 	.dword	$str$1
	.align		8
        /*0058*/ 	.dword	$str$2
	.align		8
        /*0060*/ 	.dword	$str$3
	.align		8
        /*0068*/ 	.dword	$str$4
	.align		8
        /*0070*/ 	.dword	$str$5
	.align		8
        /*0078*/ 	.dword	$str$6
	.align		8
        /*0080*/ 	.dword	$str$7
	.align		8
        /*0088*/ 	.dword	$str$8


//--------------------- .nv.constant3             --------------------------
	.section	.nv.constant3,"a",@progbits
	.align	8
.nv.constant3:
	.type		__cr_lgamma_table,@object
	.size		__cr_lgamma_table,(.L_8 - __cr_lgamma_table)
__cr_lgamma_table:
        /*0000*/ 	.byte	0x00, 0x00, 0x00, 0x00, 0x00, 0x00, 0x00, 0x00, 0x00, 0x00, 0x00, 0x00, 0x00, 0x00, 0x00, 0x00
        /*0010*/ 	.byte	0xef, 0x39, 0xfa, 0xfe, 0x42, 0x2e, 0xe6, 0x3f, 0x02, 0x20, 0x2a, 0xfa, 0x0b, 0xab, 0xfc, 0x3f
        /*0020*/ 	.byte	0xf9, 0x2c, 0x92, 0x7c, 0xa7, 0x6c, 0x09, 0x40, 0xc9, 0x79, 0x44, 0x3c, 0x64, 0x26, 0x13, 0x40
        /*0030*/ 	.byte	0xca, 0x01, 0xcf, 0x3a, 0x27, 0x51, 0x1a, 0x40, 0x30, 0xcc, 0x2d, 0xf3, 0xe1, 0x0c, 0x21, 0x40
        /*0040*/ 	.byte	0x0d, 0xb7, 0xfc, 0x82, 0x8e, 0x35, 0x25, 0x40
.L_8:


//--------------------- .nv.constant2._Z10bruteforcev --------------------------
	.section	.nv.constant2._Z10bruteforcev,"a",@progbits
	.sectionflags	@""
	.align	4
.nv.constant2._Z10bruteforcev:
        /*0000*/ 	.byte	0x70, 0x0e, 0x00, 0x00, 0x60, 0x09, 0x00, 0x00, 0xc0, 0x02, 0x00, 0x00, 0x50, 0x13, 0x00, 0x00
        /*0010*/ 	.byte	0x30, 0x29, 0x00, 0x00, 0x80, 0x1f, 0x00, 0x00, 0xc0, 0x13, 0x00, 0x00


//--------------------- .text._Z10bruteforcev     --------------------------
	.section	.text._Z10bruteforcev,"ax",@progbits
	.align	128
        .global         _Z10bruteforcev
        .type           _Z10bruteforcev,@function
        .size           _Z10bruteforcev,(.L_x_120 - _Z10bruteforcev)
        .other          _Z10bruteforcev,@"STO_CUDA_ENTRY STV_DEFAULT"
_Z10bruteforcev:
.text._Z10bruteforcev:
[----:B------:R-:W0:Y:S08]  /*0000*/  LDC R1, c[0x0][0x37c] ;  /* 0x0000df00ff017b82 */ /* 0x000e300000000800 */
[----:B------:R-:W1:Y:S01]  /*0010*/  LDC R26, c[0x0][0x2f8] ;  /* 0x0000be00ff1a7b82 */ /* 0x000e620000000800 */
[----:B0-----:R-:W-:Y:S01]  /*0020*/  VIADD R1, R1, 0xffffffd8 ;  /* 0xffffffd801017836 */ /* 0x001fe20000000000 */
[----:B------:R-:W0:Y:S01]  /*0030*/  LDCU UR4, c[0x0][0x2fc] ;  /* 0x00005f80ff0477ac */ /* 0x000e220008000800 */
[----:B------:R-:W-:-:S02]  /*0040*/  IMAD.MOV.U32 R3, RZ, RZ, 0x61 ;  /* 0x00000061ff037424 */ /* 0x000fc400078e00ff */
[----:B------:R-:W-:Y:S02]  /*0050*/  HFMA2 R0, -RZ, RZ, 5.900859832763671875e-06, 816.5 ;  /* 0x00636261ff007431 */ /* 0x000fe400000001ff */
[----:B------:R-:W-:Y:S01]  /*0060*/  IMAD.MOV.U32 R2, RZ, RZ, 0x63 ;  /* 0x00000063ff027424 */ /* 0x000fe200078e00ff */
[----:B------:R-:W-:Y:S01]  /*0070*/  STL.U8 [R1+0x6], RZ ;  /* 0x000006ff01007387 */ /* 0x000fe20000100000 */
[----:B------:R-:W-:Y:S01]  /*0080*/  BSSY.RECONVERGENT B0, `(.L_x_0) ;  /* 0x0000012000007945 */ /* 0x000fe20003800200 */
[C---:B------:R-:W-:Y:S02]  /*0090*/  VIADD R24, R1.reuse, 0x8 ;  /* 0x0000000801187836 */ /* 0x040fe40000000000 */
[----:B------:R-:W-:Y:S04]  /*00a0*/  STL.U8 [R1+0x1], R3 ;  /* 0x0000010301007387 */ /* 0x000fe80000100000 */
[----:B------:R-:W-:Y:S04]  /*00b0*/  STL.U8 [R1+0x2], R3 ;  /* 0x0000020301007387 */ /* 0x000fe80000100000 */
[----:B------:R-:W-:Y:S04]  /*00c0*/  STL.U8 [R1+0x3], R3 ;  /* 0x0000030301007387 */ /* 0x000fe80000100000 */
[----:B------:R-:W-:Y:S01]  /*00d0*/  STL.U8 [R1+0x4], R3 ;  /* 0x0000040301007387 */ /* 0x000fe20000100000 */
[----:B-1----:R-:W-:-:S03]  /*00e0*/  IADD3 R26, P0, P1, R1, 0x10, R26 ;  /* 0x00000010011a7810 */ /* 0x002fc6000791e01a */
[----:B------:R-:W-:Y:S04]  /*00f0*/  STL.U8 [R1+0x5], R3 ;  /* 0x0000050301007387 */ /* 0x000fe80000100000 */
[----:B------:R1:W-:Y:S04]  /*0100*/  STL [R1+0x8], R0 ;  /* 0x0000080001007387 */ /* 0x0003e80000100800 */
[----:B------:R0:W-:Y:S01]  /*0110*/  STL.U8 [R1], R2 ;  /* 0x0000000201007387 */ /* 0x0001e20000100000 */
[----:B-1----:R-:W-:Y:S01]  /*0120*/  IMAD.MOV.U32 R0, RZ, RZ, RZ ;  /* 0x000000ffff007224 */ /* 0x002fe200078e00ff */
[----:B0-----:R-:W-:-:S07]  /*0130*/  IADD3.X R2, PT, PT, RZ, UR4, RZ, P0, P1 ;  /* 0x00000004ff027c10 */ /* 0x001fce00087e24ff */
.L_x_1:
[----:B------:R-:W-:-:S06]  /*0140*/  IMAD.IADD R3, R1, 0x1, R0 ;  /* 0x0000000101037824 */ /* 0x000fcc00078e0200 */
[----:B------:R-:W2:Y:S01]  /*0150*/  LDL.U8 R3, [R3] ;  /* 0x0000000003037983 */ /* 0x000ea20000100000 */
[----:B------:R-:W-:Y:S01]  /*0160*/  MOV R7, R0 ;  /* 0x0000000000077202 */ /* 0x000fe20000000f00 */
[----:B------:R-:W-:Y:S01]  /*0170*/  VIADD R0, R0, 0x1 ;  /* 0x0000000100007836 */ /* 0x000fe20000000000 */
[----:B--2---:R-:W-:-:S13]  /*0180*/  ISETP.NE.AND P0, PT, R3, RZ, PT ;  /* 0x000000ff0300720c */ /* 0x004fda0003f05270 */
[----:B------:R-:W-:Y:S05]  /*0190*/  @P0 BRA `(.L_x_1) ;  /* 0xfffffffc00e80947 */ /* 0x000fea000383ffff */
[----:B------:R-:W-:Y:S05]  /*01a0*/  BSYNC.RECONVERGENT B0 ;  /* 0x0000000000007941 */ /* 0x000fea0003800200 */
.L_x_0:
[----:B------:R-:W-:Y:S01]  /*01b0*/  BSSY.RECONVERGENT B0, `(.L_x_2) ;  /* 0x0000008000007945 */ /* 0x000fe20003800200 */
[----:B------:R-:W-:-:S07]  /*01c0*/  IMAD.MOV.U32 R0, RZ, RZ, RZ ;  /* 0x000000ffff007224 */ /* 0x000fce00078e00ff */
.L_x_3:
[----:B------:R-:W-:-:S06]  /*01d0*/  IMAD.IADD R3, R1, 0x1, R0 ;  /* 0x0000000101037824 */ /* 0x000fcc00078e0200 */
[----:B------:R-:W2:Y:S01]  /*01e0*/  LDL.U8 R3, [R3+0x8] ;  /* 0x0000080003037983 */ /* 0x000ea20000100000 */
[----:B------:R-:W-:Y:S01]  /*01f0*/  MOV R25, R0 ;  /* 0x0000000000197202 */ /* 0x000fe20000000f00 */
[----:B------:R-:W-:Y:S01]  /*0200*/  VIADD R0, R0, 0x1 ;  /* 0x0000000100007836 */ /* 0x000fe20000000000 */
[----:B--2---:R-:W-:-:S13]  /*0210*/  ISETP.NE.AND P0, PT, R3, RZ, PT ;  /* 0x000000ff0300720c */ /* 0x004fda0003f05270 */
[----:B------:R-:W-:Y:S05]  /*0220*/  @P0 BRA `(.L_x_3) ;  /* 0xfffffffc00e80947 */ /* 0x000fea000383ffff */
[----:B------:R-:W-:Y:S05]  /*0230*/  BSYNC.RECONVERGENT B0 ;  /* 0x0000000000007941 */ /* 0x000fea0003800200 */
.L_x_2:
[----:B------:R-:W-:-:S13]  /*0240*/  ISETP.GT.AND P0, PT, R7, 0x3, PT ;  /* 0x000000030700780c */ /* 0x000fda0003f04270 */
[----:B------:R-:W-:Y:S05]  /*0250*/  @P0 BRA `(.L_x_4) ;  /* 0x0000001000400947 */ /* 0x000fea0003800000 */
[----:B------:R-:W-:-:S05]  /*0260*/  IMAD.MOV.U32 R0, RZ, RZ, -0x1 ;  /* 0xffffffffff007424 */ /* 0x000fca00078e00ff */
[----:B------:R-:W-:-:S05]  /*0270*/  VIADDMNMX.U32 R0, R7, R0, 0x3, PT ;  /* 0x0000000307007446 */ /* 0x000fca0003800000 */
[----:B------:R-:W-:-:S04]  /*0280*/  IMAD.SHL.U32 R0, R0, 0x4, RZ ;  /* 0x0000000400007824 */ /* 0x000fc800078e00ff */
[----:B------:R-:W0:Y:S02]  /*0290*/  LDC R4, c[0x2][R0] ;  /* 0x0080000000047b82 */ /* 0x000e240000000800 */
[----:B0-----:R-:W-:-:S04]  /*02a0*/  SHF.R.S32.HI R5, RZ, 0x1f, R4 ;  /* 0x0000001fff057819 */ /* 0x001fc80000011404 */
.L_x_111:
[----:B------:R-:W-:Y:S05]  /*02b0*/  BRX R4 -0x2c0                                       (*"BRANCH_TARGETS .L_x_112,.L_x_113,.L_x_114,.L_x_115"*) ;  /* 0xfffffffc04507949 */ /* 0x000fea000383ffff */
.L_x_114:
[----:B------:R-:W-:-:S13]  /*02c0*/  ISETP.NE.AND P0, PT, R25, RZ, PT ;  /* 0x000000ff1900720c */ /* 0x000fda0003f05270 */
[----:B------:R-:W-:Y:S05]  /*02d0*/  @!P0 EXIT ;  /* 0x000000000000894d */ /* 0x000fea0003800000 */
[----:B------:R-:W0:Y:S01]  /*02e0*/  I2F.U32.RP R0, R25 ;  /* 0x0000001900007306 */ /* 0x000e220000209000 */
[----:B------:R-:W1:Y:S01]  /*02f0*/  S2UR UR4, SR_CTAID.X ;  /* 0x00000000000479c3 */ /* 0x000e620000002500 */
[----:B------:R-:W-:-:S06]  /*0300*/  ISETP.NE.U32.AND P1, PT, R25, RZ, PT ;  /* 0x000000ff1900720c */ /* 0x000fcc0003f25070 */
[----:B0-----:R-:W0:Y:S02]  /*0310*/  MUFU.RCP R0, R0 ;  /* 0x0000000000007308 */ /* 0x001e240000001000 */
[----:B0-----:R-:W-:-:S06]  /*0320*/  IADD3 R4, PT, PT, R0, 0xffffffe, RZ ;  /* 0x0ffffffe00047810 */ /* 0x001fcc0007ffe0ff */
[----:B------:R0:W2:Y:S02]  /*0330*/  F2I.FTZ.U32.TRUNC.NTZ R5, R4 ;  /* 0x0000000400057305 */ /* 0x0000a4000021f000 */
[----:B0-----:R-:W-:Y:S02]  /*0340*/  IMAD.MOV.U32 R4, RZ, RZ, RZ ;  /* 0x000000ffff047224 */ /* 0x001fe400078e00ff */
[----:B--2---:R-:W-:-:S04]  /*0350*/  IMAD.MOV R6, RZ, RZ, -R5 ;  /* 0x000000ffff067224 */ /* 0x004fc800078e0a05 */
[----:B------:R-:W-:-:S04]  /*0360*/  IMAD R3, R6, R25, RZ ;  /* 0x0000001906037224 */ /* 0x000fc800078e02ff */
[----:B------:R-:W-:Y:S02]  /*0370*/  IMAD.HI.U32 R5, R5, R3, R4 ;  /* 0x0000000305057227 */ /* 0x000fe400078e0004 */
[----:B------:R-:W0:Y:S04]  /*0380*/  S2R R4, SR_TID.X ;  /* 0x0000000000047919 */ /* 0x000e280000002100 */
[----:B-1----:R-:W-:-:S04]  /*0390*/  IMAD.HI.U32 R5, R5, UR4, RZ ;  /* 0x0000000405057c27 */ /* 0x002fc8000f8e00ff */
[----:B------:R-:W-:-:S04]  /*03a0*/  IMAD.MOV R6, RZ, RZ, -R5 ;  /* 0x000000ffff067224 */ /* 0x000fc800078e0a05 */
[----:B------:R-:W-:-:S05]  /*03b0*/  IMAD R0, R25, R6, UR4 ;  /* 0x0000000419007e24 */ /* 0x000fca000f8e0206 */
[----:B------:R-:W-:-:S13]  /*03c0*/  ISETP.GE.U32.AND P0, PT, R0, R25, PT ;  /* 0x000000190000720c */ /* 0x000fda0003f06070 */
[----:B------:R-:W-:Y:S01]  /*03d0*/  @P0 IADD3 R0, PT, PT, R0, -R25, RZ ;  /* 0x8000001900000210 */ /* 0x000fe20007ffe0ff */
[----:B0-----:R-:W-:-:S03]  /*03e0*/  IMAD.IADD R4, R1, 0x1, R4 ;  /* 0x0000000101047824 */ /* 0x001fc600078e0204 */
[CC--:B------:R-:W-:Y:S02]  /*03f0*/  ISETP.GE.U32.AND P0, PT, R0.reuse, R25.reuse, PT ;  /* 0x000000190000720c */ /* 0x0c0fe40003f06070 */
[----:B------:R0:W5:Y:S11]  /*0400*/  LDL.S8 R17, [R4+0x8] ;  /* 0x0000080004117983 */ /* 0x0001760000100200 */
[----:B------:R-:W-:Y:S01]  /*0410*/  @P0 IMAD.IADD R0, R0, 0x1, -R25 ;  /* 0x0000000100000824 */ /* 0x000fe200078e0a19 */
[----:B------:R-:W-:-:S05]  /*0420*/  @!P1 LOP3.LUT R0, RZ, R25, RZ, 0x33, !PT ;  /* 0x00000019ff009212 */ /* 0x000fca00078e33ff */
[----:B------:R-:W-:-:S06]  /*0430*/  IMAD.IADD R28, R1, 0x1, R0 ;  /* 0x00000001011c7824 */ /* 0x000fcc00078e0200 */
[----:B------:R-:W5:Y:S01]  /*0440*/  LDL.S8 R28, [R28+0x8] ;  /* 0x000008001c1c7983 */ /* 0x000f620000100200 */
[----:B------:R-:W-:Y:S01]  /*0450*/  ISETP.GE.U32.AND P0, PT, R25, 0x4, PT ;  /* 0x000000041900780c */ /* 0x000fe20003f06070 */
[----:B------:R-:W-:Y:S01]  /*0460*/  BSSY.RECONVERGENT B6, `(.L_x_5) ;  /* 0x000003a000067945 */ /* 0x000fe20003800200 */
[----:B------:R-:W-:-:S11]  /*0470*/  HFMA2 R23, -RZ, RZ, 0, 0 ;  /* 0x00000000ff177431 */ /* 0x000fd600000001ff */
[----:B0-----:R-:W-:Y:S05]  /*0480*/  @!P0 BRA `(.L_x_6) ;  /* 0x0000000000dc8947 */ /* 0x001fea0003800000 */
[----:B------:R-:W-:Y:S01]  /*0490*/  LOP3.LUT R19, R25, 0xfffffffc, RZ, 0xc0, !PT ;  /* 0xfffffffc19137812 */ /* 0x000fe200078ec0ff */
[----:B------:R-:W-:Y:S01]  /*04a0*/  VIADD R22, R1, 0x9 ;  /* 0x0000000901167836 */ /* 0x000fe20000000000 */
[----:B------:R-:W-:-:S03]  /*04b0*/  LOP3.LUT R23, R25, 0x7ffffffc, RZ, 0xc0, !PT ;  /* 0x7ffffffc19177812 */ /* 0x000fc600078ec0ff */
[----:B------:R-:W-:-:S07]  /*04c0*/  IMAD.MOV R19, RZ, RZ, -R19 ;  /* 0x000000ffff137224 */ /* 0x000fce00078e0a13 */
.L_x_11:
[----:B------:R-:W2:Y:S01]  /*04d0*/  LDL.S8 R16, [R22+-0x1] ;  /* 0xffffff0016107983 */ /* 0x000ea20000100200 */
[----:B------:R-:W-:Y:S01]  /*04e0*/  MOV R18, 0x0 ;  /* 0x0000000000127802 */ /* 0x000fe20000000f00 */
[----:B------:R-:W0:Y:S01]  /*04f0*/  LDCU.64 UR4, c[0x4][0x70] ;  /* 0x01000e00ff0477ac */ /* 0x000e220008000a00 */
[----:B------:R-:W-:Y:S01]  /*0500*/  VIADD R19, R19, 0x4 ;  /* 0x0000000413137836 */ /* 0x000fe20000000000 */
[----:B-----5:R1:W-:Y:S01]  /*0510*/  STL [R1+0x18], R28 ;  /* 0x0000181c01007387 */ /* 0x0203e20000100800 */
[----:B------:R1:W3:Y:S01]  /*0520*/  LDC.64 R8, c[0x4][R18] ;  /* 0x0100000012087b82 */ /* 0x0002e20000000a00 */
[----:B------:R-:W-:Y:S02]  /*0530*/  IMAD.MOV.U32 R6, RZ, RZ, R26 ;  /* 0x000000ffff067224 */ /* 0x000fe400078e001a */
[----:B------:R-:W-:Y:S01]  /*0540*/  ISETP.NE.AND P0, PT, R19, RZ, PT ;  /* 0x000000ff1300720c */ /* 0x000fe20003f05270 */
[----:B------:R-:W-:-:S03]  /*0550*/  IMAD.MOV.U32 R7, RZ, RZ, R2 ;  /* 0x000000ffff077224 */ /* 0x000fc600078e0002 */
[----:B------:R-:W-:Y:S02]  /*0560*/  P2R R0, PR, RZ, 0x1 ;  /* 0x00000001ff007803 */ /* 0x000fe40000000000 */
[----:B0-----:R-:W-:Y:S01]  /*0570*/  MOV R4, UR4 ;  /* 0x0000000400047c02 */ /* 0x001fe20008000f00 */
[----:B------:R-:W-:Y:S01]  /*0580*/  IMAD.U32 R5, RZ, RZ, UR5 ;  /* 0x00000005ff057e24 */ /* 0x000fe2000f8e00ff */
[----:B--23--:R1:W-:Y:S06]  /*0590*/  STL.64 [R1+0x10], R16 ;  /* 0x0000101001007387 */ /* 0x00c3ec0000100a00 */
[----:B------:R-:W-:-:S07]  /*05a0*/  LEPC R20, `(.L_x_7) ;  /* 0x000000001014794e */ /* 0x000fce0000000000 */
[----:B-1----:R-:W-:Y:S05]  /*05b0*/  CALL.ABS.NOINC R8 ;  /* 0x0000000008007343 */ /* 0x002fea0003c00000 */
.L_x_7:
[----:B------:R-:W2:Y:S01]  /*05c0*/  LDL.S8 R16, [R22] ;  /* 0x0000000016107983 */ /* 0x000ea20000100200 */
[----:B------:R0:W1:Y:S01]  /*05d0*/  LDC.64 R8, c[0x4][R18] ;  /* 0x0100000012087b82 */ /* 0x0000620000000a00 */
[----:B------:R-:W3:Y:S01]  /*05e0*/  LDCU.64 UR4, c[0x4][0x70] ;  /* 0x01000e00ff0477ac */ /* 0x000ee20008000a00 */
[----:B------:R-:W-:Y:S01]  /*05f0*/  IMAD.MOV.U32 R6, RZ, RZ, R26 ;  /* 0x000000ffff067224 */ /* 0x000fe200078e001a */
[----:B------:R0:W-:Y:S01]  /*0600*/  STL [R1+0x18], R28 ;  /* 0x0000181c01007387 */ /* 0x0001e20000100800 */
[----:B------:R-:W-:Y:S01]  /*0610*/  IMAD.MOV.U32 R7, RZ, RZ, R2 ;  /* 0x000000ffff077224 */ /* 0x000fe200078e0002 */
[----:B---3--:R-:W-:Y:S01]  /*0620*/  MOV R4, UR4 ;  /* 0x0000000400047c02 */ /* 0x008fe20008000f00 */
[----:B------:R-:W-:Y:S01]  /*0630*/  IMAD.U32 R5, RZ, RZ, UR5 ;  /* 0x00000005ff057e24 */ /* 0x000fe2000f8e00ff */
[----:B-12---:R0:W-:Y:S06]  /*0640*/  STL.64 [R1+0x10], R16 ;  /* 0x0000101001007387 */ /* 0x0061ec0000100a00 */
[----:B------:R-:W-:-:S07]  /*0650*/  LEPC R20, `(.L_x_8) ;  /* 0x000000001014794e */ /* 0x000fce0000000000 */
[----:B0-----:R-:W-:Y:S05]  /*0660*/  CALL.ABS.NOINC R8 ;  /* 0x0000000008007343 */ /* 0x001fea0003c00000 */
.L_x_8:
[----:B------:R-:W2:Y:S01]  /*0670*/  LDL.S8 R16, [R22+0x1] ;  /* 0x0000010016107983 */ /* 0x000ea20000100200 */
        /* <DEDUP_REMOVED lines=10> */
.L_x_9:
        /* <DEDUP_REMOVED lines=11> */
.L_x_10:
[----:B------:R-:W-:Y:S02]  /*07d0*/  ISETP.NE.AND P6, PT, R19, RZ, PT ;  /* 0x000000ff1300720c */ /* 0x000fe40003fc5270 */
[----:B------:R-:W-:-:S11]  /*07e0*/  IADD3 R22, PT, PT, R22, 0x4, RZ ;  /* 0x0000000416167810 */ /* 0x000fd60007ffe0ff */
[----:B------:R-:W-:Y:S05]  /*07f0*/  @P6 BRA `(.L_x_11) ;  /* 0xfffffffc00346947 */ /* 0x000fea000383ffff */
.L_x_6:
[----:B------:R-:W-:Y:S05]  /*0800*/  BSYNC.RECONVERGENT B6 ;  /* 0x0000000000067941 */ /* 0x000fea0003800200 */
.L_x_5:
[----:B------:R-:W-:-:S13]  /*0810*/  LOP3.LUT P0, R18, R25, 0x3, RZ, 0xc0, !PT ;  /* 0x0000000319127812 */ /* 0x000fda000780c0ff */
[----:B------:R-:W-:Y:S05]  /*0820*/  @!P0 EXIT ;  /* 0x000000000000894d */ /* 0x000fea0003800000 */
[----:B------:R-:W-:Y:S02]  /*0830*/  IMAD.IADD R23, R23, 0x1, R24 ;  /* 0x0000000117177824 */ /* 0x000fe400078e0218 */
[----:B------:R-:W-:-:S07]  /*0840*/  IMAD.MOV R18, RZ, RZ, -R18 ;  /* 0x000000ffff127224 */ /* 0x000fce00078e0a12 */
.L_x_13:
[----:B------:R-:W2:Y:S01]  /*0850*/  LDL.S8 R16, [R23] ;  /* 0x0000000017107983 */ /* 0x000ea20000100200 */
[----:B------:R-:W-:Y:S01]  /*0860*/  MOV R0, 0x0 ;  /* 0x0000000000007802 */ /* 0x000fe20000000f00 */
[----:B------:R-:W0:Y:S01]  /*0870*/  LDCU.64 UR4, c[0x4][0x70] ;  /* 0x01000e00ff0477ac */ /* 0x000e220008000a00 */
[----:B------:R-:W-:Y:S01]  /*0880*/  IMAD.MOV.U32 R6, RZ, RZ, R26 ;  /* 0x000000ffff067224 */ /* 0x000fe200078e001a */
[----:B-----5:R1:W-:Y:S01]  /*0890*/  STL [R1+0x18], R28 ;  /* 0x0000181c01007387 */ /* 0x0203e20000100800 */
[----:B------:R1:W3:Y:S01]  /*08a0*/  LDC.64 R8, c[0x4][R0] ;  /* 0x0100000000087b82 */ /* 0x0002e20000000a00 */
[----:B------:R-:W-:Y:S02]  /*08b0*/  IMAD.MOV.U32 R7, RZ, RZ, R2 ;  /* 0x000000ffff077224 */ /* 0x000fe400078e0002 */
[----:B0-----:R-:W-:Y:S01]  /*08c0*/  IMAD.U32 R4, RZ, RZ, UR4 ;  /* 0x00000004ff047e24 */ /* 0x001fe2000f8e00ff */
[----:B------:R-:W-:Y:S01]  /*08d0*/  MOV R5, UR5 ;  /* 0x0000000500057c02 */ /* 0x000fe20008000f00 */
[----:B--23--:R1:W-:Y:S06]  /*08e0*/  STL.64 [R1+0x10], R16 ;  /* 0x0000101001007387 */ /* 0x00c3ec0000100a00 */
[----:B------:R-:W-:-:S07]  /*08f0*/  LEPC R20, `(.L_x_12) ;  /* 0x000000001014794e */ /* 0x000fce0000000000 */
[----:B-1----:R-:W-:Y:S05]  /*0900*/  CALL.ABS.NOINC R8 ;  /* 0x0000000008007343 */ /* 0x002fea0003c00000 */
.L_x_12:
[----:B------:R-:W-:-:S05]  /*0910*/  VIADD R18, R18, 0x1 ;  /* 0x0000000112127836 */ /* 0x000fca0000000000 */
[----:B------:R-:W-:-:S13]  /*0920*/  ISETP.NE.AND P0, PT, R18, RZ, PT ;  /* 0x000000ff1200720c */ /* 0x000fda0003f05270 */
[----:B------:R-:W-:Y:S05]  /*0930*/  @!P0 EXIT ;  /* 0x000000000000894d */ /* 0x000fea0003800000 */
[----:B------:R-:W-:Y:S01]  /*0940*/  IADD3 R23, PT, PT, R23, 0x1, RZ ;  /* 0x0000000117177810 */ /* 0x000fe20007ffe0ff */
[----:B------:R-:W-:Y:S06]  /*0950*/  BRA `(.L_x_13) ;  /* 0xfffffffc00bc7947 */ /* 0x000fec000383ffff */
.L_x_113:
[----:B------:R-:W-:-:S13]  /*0960*/  ISETP.NE.AND P0, PT, R25, RZ, PT ;  /* 0x000000ff1900720c */ /* 0x000fda0003f05270 */
[----:B------:R-:W-:Y:S05]  /*0970*/  @!P0 EXIT ;  /* 0x000000000000894d */ /* 0x000fea0003800000 */
[----:B------:R-:W0:Y:S02]  /*0980*/  S2R R0, SR_TID.X ;  /* 0x0000000000007919 */ /* 0x000e240000002100 */
[----:B0-----:R-:W-:-:S05]  /*0990*/  IMAD.IADD R0, R1, 0x1, R0 ;  /* 0x0000000101007824 */ /* 0x001fca00078e0200 */
[----:B------:R0:W5:Y:S01]  /*09a0*/  LDL.S8 R17, [R0+0x8] ;  /* 0x0000080000117983 */ /* 0x0001620000100200 */
[----:B------:R-:W-:Y:S01]  /*09b0*/  ISETP.GE.U32.AND P0, PT, R25, 0x4, PT ;  /* 0x000000041900780c */ /* 0x000fe20003f06070 */
[----:B------:R-:W-:Y:S01]  /*09c0*/  BSSY.RECONVERGENT B6, `(.L_x_14) ;  /* 0x0000036000067945 */ /* 0x000fe20003800200 */
[----:B------:R-:W-:-:S11]  /*09d0*/  IMAD.MOV.U32 R23, RZ, RZ, RZ ;  /* 0x000000ffff177224 */ /* 0x000fd600078e00ff */
[----:B0-----:R-:W-:Y:S05]  /*09e0*/  @!P0 BRA `(.L_x_15) ;  /* 0x0000000000cc8947 */ /* 0x001fea0003800000 */
[----:B------:R-:W-:Y:S01]  /*09f0*/  LOP3.LUT R19, R25, 0xfffffffc, RZ, 0xc0, !PT ;  /* 0xfffffffc19137812 */ /* 0x000fe200078ec0ff */
[----:B------:R-:W-:Y:S01]  /*0a00*/  VIADD R22, R1, 0x9 ;  /* 0x0000000901167836 */ /* 0x000fe20000000000 */
[----:B------:R-:W-:Y:S02]  /*0a10*/  LOP3.LUT R23, R25, 0x7ffffffc, RZ, 0xc0, !PT ;  /* 0x7ffffffc19177812 */ /* 0x000fe400078ec0ff */
[----:B------:R-:W-:-:S07]  /*0a20*/  IADD3 R19, PT, PT, -R19, RZ, RZ ;  /* 0x000000ff13137210 */ /* 0x000fce0007ffe1ff */
.L_x_20:
[----:B------:R-:W2:Y:S01]  /*0a30*/  LDL.S8 R16, [R22+-0x1] ;  /* 0xffffff0016107983 */ /* 0x000ea20000100200 */
[----:B------:R-:W-:Y:S01]  /*0a40*/  MOV R18, 0x0 ;  /* 0x0000000000127802 */ /* 0x000fe20000000f00 */
[----:B------:R-:W0:Y:S01]  /*0a50*/  LDCU.64 UR4, c[0x4][0x68] ;  /* 0x01000d00ff0477ac */ /* 0x000e220008000a00 */
[----:B------:R-:W-:Y:S01]  /*0a60*/  VIADD R19, R19, 0x4 ;  /* 0x0000000413137836 */ /* 0x000fe20000000000 */
[----:B------:R-:W-:Y:S01]  /*0a70*/  MOV R6, R26 ;  /* 0x0000001a00067202 */ /* 0x000fe20000000f00 */
[----:B------:R1:W3:Y:S01]  /*0a80*/  LDC.64 R8, c[0x4][R18] ;  /* 0x0100000012087b82 */ /* 0x0002e20000000a00 */
[----:B------:R-:W-:Y:S02]  /*0a90*/  IMAD.MOV.U32 R7, RZ, RZ, R2 ;  /* 0x000000ffff077224 */ /* 0x000fe400078e0002 */
[----:B------:R-:W-:-:S04]  /*0aa0*/  ISETP.NE.AND P0, PT, R19, RZ, PT ;  /* 0x000000ff1300720c */ /* 0x000fc80003f05270 */
[----:B------:R-:W-:Y:S01]  /*0ab0*/  P2R R0, PR, RZ, 0x1 ;  /* 0x00000001ff007803 */ /* 0x000fe20000000000 */
[----:B0-----:R-:W-:Y:S02]  /*0ac0*/  IMAD.U32 R4, RZ, RZ, UR4 ;  /* 0x00000004ff047e24 */ /* 0x001fe4000f8e00ff */
[----:B------:R-:W-:Y:S01]  /*0ad0*/  IMAD.U32 R5, RZ, RZ, UR5 ;  /* 0x00000005ff057e24 */ /* 0x000fe2000f8e00ff */
[----:B--23-5:R1:W-:Y:S06]  /*0ae0*/  STL.64 [R1+0x10], R16 ;  /* 0x0000101001007387 */ /* 0x02c3ec0000100a00 */
[----:B------:R-:W-:-:S07]  /*0af0*/  LEPC R20, `(.L_x_16) ;  /* 0x000000001014794e */ /* 0x000fce0000000000 */
[----:B-1----:R-:W-:Y:S05]  /*0b00*/  CALL.ABS.NOINC R8 ;  /* 0x0000000008007343 */ /* 0x002fea0003c00000 */
.L_x_16:
[----:B------:R-:W2:Y:S01]  /*0b10*/  LDL.S8 R16, [R22] ;  /* 0x0000000016107983 */ /* 0x000ea20000100200 */
[----:B------:R0:W1:Y:S01]  /*0b20*/  LDC.64 R8, c[0x4][R18] ;  /* 0x0100000012087b82 */ /* 0x0000620000000a00 */
[----:B------:R-:W3:Y:S01]  /*0b30*/  LDCU.64 UR4, c[0x4][0x68] ;  /* 0x01000d00ff0477ac */ /* 0x000ee20008000a00 */
[----:B------:R-:W-:Y:S01]  /*0b40*/  MOV R6, R26 ;  /* 0x0000001a00067202 */ /* 0x000fe20000000f00 */
[----:B------:R-:W-:Y:S02]  /*0b50*/  IMAD.MOV.U32 R7, RZ, RZ, R2 ;  /* 0x000000ffff077224 */ /* 0x000fe400078e0002 */
[----:B---3--:R-:W-:Y:S02]  /*0b60*/  IMAD.U32 R4, RZ, RZ, UR4 ;  /* 0x00000004ff047e24 */ /* 0x008fe4000f8e00ff */
[----:B------:R-:W-:Y:S01]  /*0b70*/  IMAD.U32 R5, RZ, RZ, UR5 ;  /* 0x00000005ff057e24 */ /* 0x000fe2000f8e00ff */
[----:B-12---:R0:W-:Y:S06]  /*0b80*/  STL.64 [R1+0x10], R16 ;  /* 0x0000101001007387 */ /* 0x0061ec0000100a00 */
[----:B------:R-:W-:-:S07]  /*0b90*/  LEPC R20, `(.L_x_17) ;  /* 0x000000001014794e */ /* 0x000fce0000000000 */
[----:B0-----:R-:W-:Y:S05]  /*0ba0*/  CALL.ABS.NOINC R8 ;  /* 0x0000000008007343 */ /* 0x001fea0003c00000 */
.L_x_17:
[----:B------:R-:W2:Y:S01]  /*0bb0*/  LDL.S8 R16, [R22+0x1] ;  /* 0x0000010016107983 */ /* 0x000ea20000100200 */
        /* <DEDUP_REMOVED lines=9> */
.L_x_18:
        /* <DEDUP_REMOVED lines=10> */
.L_x_19:
[----:B------:R-:W-:Y:S01]  /*0cf0*/  ISETP.NE.AND P6, PT, R19, RZ, PT ;  /* 0x000000ff1300720c */ /* 0x000fe20003fc5270 */
[----:B------:R-:W-:-:S12]  /*0d00*/  VIADD R22, R22, 0x4 ;  /* 0x0000000416167836 */ /* 0x000fd80000000000 */
[----:B------:R-:W-:Y:S05]  /*0d10*/  @P6 BRA `(.L_x_20) ;  /* 0xfffffffc00446947 */ /* 0x000fea000383ffff */
.L_x_15:
[----:B------:R-:W-:Y:S05]  /*0d20*/  BSYNC.RECONVERGENT B6 ;  /* 0x0000000000067941 */ /* 0x000fea0003800200 */
.L_x_14:
[----:B------:R-:W-:-:S13]  /*0d30*/  LOP3.LUT P0, R18, R25, 0x3, RZ, 0xc0, !PT ;  /* 0x0000000319127812 */ /* 0x000fda000780c0ff */
[----:B------:R-:W-:Y:S05]  /*0d40*/  @!P0 EXIT ;  /* 0x000000000000894d */ /* 0x000fea0003800000 */
[----:B------:R-:W-:Y:S01]  /*0d50*/  IMAD.IADD R23, R23, 0x1, R24 ;  /* 0x0000000117177824 */ /* 0x000fe200078e0218 */
[----:B------:R-:W-:-:S07]  /*0d60*/  IADD3 R18, PT, PT, -R18, RZ, RZ ;  /* 0x000000ff12127210 */ /* 0x000fce0007ffe1ff */
.L_x_22:
[----:B------:R-:W2:Y:S01]  /*0d70*/  LDL.S8 R16, [R23] ;  /* 0x0000000017107983 */ /* 0x000ea20000100200 */
[----:B------:R-:W-:Y:S01]  /*0d80*/  MOV R0, 0x0 ;  /* 0x0000000000007802 */ /* 0x000fe20000000f00 */
[----:B------:R-:W0:Y:S01]  /*0d90*/  LDCU.64 UR4, c[0x4][0x68] ;  /* 0x01000d00ff0477ac */ /* 0x000e220008000a00 */
[----:B------:R-:W-:Y:S01]  /*0da0*/  IMAD.MOV.U32 R6, RZ, RZ, R26 ;  /* 0x000000ffff067224 */ /* 0x000fe200078e001a */
[----:B------:R-:W-:Y:S01]  /*0db0*/  MOV R7, R2 ;  /* 0x0000000200077202 */ /* 0x000fe20000000f00 */
[----:B------:R1:W3:Y:S01]  /*0dc0*/  LDC.64 R8, c[0x4][R0] ;  /* 0x0100000000087b82 */ /* 0x0002e20000000a00 */
[----:B0-----:R-:W-:Y:S02]  /*0dd0*/  IMAD.U32 R4, RZ, RZ, UR4 ;  /* 0x00000004ff047e24 */ /* 0x001fe4000f8e00ff */
[----:B------:R-:W-:Y:S01]  /*0de0*/  IMAD.U32 R5, RZ, RZ, UR5 ;  /* 0x00000005ff057e24 */ /* 0x000fe2000f8e00ff */
[----:B--23-5:R1:W-:Y:S06]  /*0df0*/  STL.64 [R1+0x10], R16 ;  /* 0x0000101001007387 */ /* 0x02c3ec0000100a00 */
[----:B------:R-:W-:-:S07]  /*0e00*/  LEPC R20, `(.L_x_21) ;  /* 0x000000001014794e */ /* 0x000fce0000000000 */
[----:B-1----:R-:W-:Y:S05]  /*0e10*/  CALL.ABS.NOINC R8 ;  /* 0x0000000008007343 */ /* 0x002fea0003c00000 */
.L_x_21:
[----:B------:R-:W-:-:S05]  /*0e20*/  VIADD R18, R18, 0x1 ;  /* 0x0000000112127836 */ /* 0x000fca0000000000 */
[----:B------:R-:W-:-:S13]  /*0e30*/  ISETP.NE.AND P0, PT, R18, RZ, PT ;  /* 0x000000ff1200720c */ /* 0x000fda0003f05270 */
[----:B------:R-:W-:Y:S05]  /*0e40*/  @!P0 EXIT ;  /* 0x000000000000894d */ /* 0x000fea0003800000 */
[----:B------:R-:W-:Y:S01]  /*0e50*/  VIADD R23, R23, 0x1 ;  /* 0x0000000117177836 */ /* 0x000fe20000000000 */
[----:B------:R-:W-:Y:S06]  /*0e60*/  BRA `(.L_x_22) ;  /* 0xfffffffc00c07947 */ /* 0x000fec000383ffff */
.L_x_112:
[----:B------:R-:W-:-:S13]  /*0e70*/  ISETP.NE.AND P0, PT, R25, RZ, PT ;  /* 0x000000ff1900720c */ /* 0x000fda0003f05270 */
[----:B------:R-:W-:Y:S05]  /*0e80*/  @!P0 EXIT ;  /* 0x000000000000894d */ /* 0x000fea0003800000 */
[----:B------:R-:W-:Y:S01]  /*0e90*/  ISETP.GE.U32.AND P0, PT, R25, 0x4, PT ;  /* 0x000000041900780c */ /* 0x000fe20003f06070 */
[----:B------:R-:W-:Y:S01]  /*0ea0*/  BSSY.RECONVERGENT B6, `(.L_x_23) ;  /* 0x0000036000067945 */ /* 0x000fe20003800200 */
[----:B------:R-:W-:-:S11]  /*0eb0*/  IMAD.MOV.U32 R19, RZ, RZ, RZ ;  /* 0x000000ffff137224 */ /* 0x000fd600078e00ff */
[----:B------:R-:W-:Y:S05]  /*0ec0*/  @!P0 BRA `(.L_x_24) ;  /* 0x0000000000cc8947 */ /* 0x000fea0003800000 */
[C---:B------:R-:W-:Y:S02]  /*0ed0*/  LOP3.LUT R17, R25.reuse, 0xfffffffc, RZ, 0xc0, !PT ;  /* 0xfffffffc19117812 */ /* 0x040fe400078ec0ff */
[----:B------:R-:W-:Y:S02]  /*0ee0*/  LOP3.LUT R19, R25, 0x7ffffffc, RZ, 0xc0, !PT ;  /* 0x7ffffffc19137812 */ /* 0x000fe400078ec0ff */
[----:B------:R-:W-:Y:S01]  /*0ef0*/  IADD3 R18, PT, PT, R1, 0x9, RZ ;  /* 0x0000000901127810 */ /* 0x000fe20007ffe0ff */
[----:B------:R-:W-:-:S07]  /*0f00*/  IMAD.MOV R17, RZ, RZ, -R17 ;  /* 0x000000ffff117224 */ /* 0x000fce00078e0a11 */
.L_x_29:
[----:B------:R-:W2:Y:S01]  /*0f10*/  LDL.S8 R0, [R18+-0x1] ;  /* 0xffffff0012007983 */ /* 0x000ea20000100200 */
[----:B------:R-:W-:Y:S01]  /*0f20*/  MOV R16, 0x0 ;  /* 0x0000000000107802 */ /* 0x000fe20000000f00 */
[----:B------:R-:W0:Y:S01]  /*0f30*/  LDCU.64 UR4, c[0x4][0x60] ;  /* 0x01000c00ff0477ac */ /* 0x000e220008000a00 */
[----:B------:R-:W-:Y:S02]  /*0f40*/  VIADD R17, R17, 0x4 ;  /* 0x0000000411117836 */ /* 0x000fe40000000000 */
[----:B------:R1:W3:Y:S01]  /*0f50*/  LDC.64 R8, c[0x4][R16] ;  /* 0x0100000010087b82 */ /* 0x0002e20000000a00 */
[----:B------:R-:W-:Y:S02]  /*0f60*/  IMAD.MOV.U32 R6, RZ, RZ, R26 ;  /* 0x000000ffff067224 */ /* 0x000fe400078e001a */
[----:B------:R-:W-:Y:S01]  /*0f70*/  ISETP.NE.AND P0, PT, R17, RZ, PT ;  /* 0x000000ff1100720c */ /* 0x000fe20003f05270 */
[----:B------:R-:W-:Y:S02]  /*0f80*/  IMAD.MOV.U32 R7, RZ, RZ, R2 ;  /* 0x000000ffff077224 */ /* 0x000fe400078e0002 */
[----:B0-----:R-:W-:Y:S01]  /*0f90*/  IMAD.U32 R4, RZ, RZ, UR4 ;  /* 0x00000004ff047e24 */ /* 0x001fe2000f8e00ff */
[----:B------:R-:W-:Y:S01]  /*0fa0*/  MOV R5, UR5 ;  /* 0x0000000500057c02 */ /* 0x000fe20008000f00 */
[----:B--2---:R0:W-:Y:S02]  /*0fb0*/  STL [R1+0x10], R0 ;  /* 0x0000100001007387 */ /* 0x0041e40000100800 */
[----:B01-3--:R-:W-:-:S07]  /*0fc0*/  P2R R0, PR, RZ, 0x1 ;  /* 0x00000001ff007803 */ /* 0x00bfce0000000000 */
[----:B------:R-:W-:-:S07]  /*0fd0*/  LEPC R20, `(.L_x_25) ;  /* 0x000000001014794e */ /* 0x000fce0000000000 */
[----:B------:R-:W-:Y:S05]  /*0fe0*/  CALL.ABS.NOINC R8 ;  /* 0x0000000008007343 */ /* 0x000fea0003c00000 */
.L_x_25:
[----:B------:R-:W2:Y:S01]  /*0ff0*/  LDL.S8 R0, [R18] ;  /* 0x0000000012007983 */ /* 0x000ea20000100200 */
[----:B------:R0:W1:Y:S01]  /*1000*/  LDC.64 R8, c[0x4][R16] ;  /* 0x0100000010087b82 */ /* 0x0000620000000a00 */
[----:B------:R-:W3:Y:S01]  /*1010*/  LDCU.64 UR4, c[0x4][0x60] ;  /* 0x01000c00ff0477ac */ /* 0x000ee20008000a00 */
[----:B------:R-:W-:Y:S02]  /*1020*/  IMAD.MOV.U32 R6, RZ, RZ, R26 ;  /* 0x000000ffff067224 */ /* 0x000fe400078e001a */
[----:B------:R-:W-:Y:S02]  /*1030*/  IMAD.MOV.U32 R7, RZ, RZ, R2 ;  /* 0x000000ffff077224 */ /* 0x000fe400078e0002 */
[----:B---3--:R-:W-:Y:S01]  /*1040*/  IMAD.U32 R4, RZ, RZ, UR4 ;  /* 0x00000004ff047e24 */ /* 0x008fe2000f8e00ff */
[----:B------:R-:W-:Y:S01]  /*1050*/  MOV R5, UR5 ;  /* 0x0000000500057c02 */ /* 0x000fe20008000f00 */
[----:B-12---:R0:W-:Y:S06]  /*1060*/  STL [R1+0x10], R0 ;  /* 0x0000100001007387 */ /* 0x0061ec0000100800 */
[----:B------:R-:W-:-:S07]  /*1070*/  LEPC R20, `(.L_x_26) ;  /* 0x000000001014794e */ /* 0x000fce0000000000 */
[----:B0-----:R-:W-:Y:S05]  /*1080*/  CALL.ABS.NOINC R8 ;  /* 0x0000000008007343 */ /* 0x001fea0003c00000 */
.L_x_26:
[----:B------:R-:W2:Y:S01]  /*1090*/  LDL.S8 R0, [R18+0x1] ;  /* 0x0000010012007983 */ /* 0x000ea20000100200 */
        /* <DEDUP_REMOVED lines=9> */
.L_x_27:
[----:B------:R-:W2:Y:S01]  /*1130*/  LDL.S8 R0, [R18+0x2] ;  /* 0x0000020012007983 */ /* 0x000ea20000100200 */
[----:B------:R0:W1:Y:S01]  /*1140*/  LDC.64 R8, c[0x4][R16] ;  /* 0x0100000010087b82 */ /* 0x0000620000000a00 */
[----:B------:R-:W3:Y:S01]  /*1150*/  LDCU.64 UR4, c[0x4][0x60] ;  /* 0x01000c00ff0477ac */ /* 0x000ee20008000a00 */
[----:B------:R-:W-:Y:S01]  /*1160*/  IMAD.MOV.U32 R6, RZ, RZ, R26 ;  /* 0x000000ffff067224 */ /* 0x000fe200078e001a */
[----:B------:R-:W-:Y:S02]  /*1170*/  MOV R7, R2 ;  /* 0x0000000200077202 */ /* 0x000fe40000000f00 */
[----:B---3--:R-:W-:Y:S01]  /*1180*/  MOV R4, UR4 ;  /* 0x0000000400047c02 */ /* 0x008fe20008000f00 */
[----:B------:R-:W-:Y:S01]  /*1190*/  IMAD.U32 R5, RZ, RZ, UR5 ;  /* 0x00000005ff057e24 */ /* 0x000fe2000f8e00ff */
[----:B-12---:R0:W-:Y:S06]  /*11a0*/  STL [R1+0x10], R0 ;  /* 0x0000100001007387 */ /* 0x0061ec0000100800 */
[----:B------:R-:W-:-:S07]  /*11b0*/  LEPC R20, `(.L_x_28) ;  /* 0x000000001014794e */ /* 0x000fce0000000000 */
[----:B0-----:R-:W-:Y:S05]  /*11c0*/  CALL.ABS.NOINC R8 ;  /* 0x0000000008007343 */ /* 0x001fea0003c00000 */
.L_x_28:
[----:B------:R-:W-:Y:S01]  /*11d0*/  ISETP.NE.AND P6, PT, R17, RZ, PT ;  /* 0x000000ff1100720c */ /* 0x000fe20003fc5270 */
[----:B------:R-:W-:-:S12]  /*11e0*/  VIADD R18, R18, 0x4 ;  /* 0x0000000412127836 */ /* 0x000fd80000000000 */
[----:B------:R-:W-:Y:S05]  /*11f0*/  @P6 BRA `(.L_x_29) ;  /* 0xfffffffc00446947 */ /* 0x000fea000383ffff */
.L_x_24:
[----:B------:R-:W-:Y:S05]  /*1200*/  BSYNC.RECONVERGENT B6 ;  /* 0x0000000000067941 */ /* 0x000fea0003800200 */
.L_x_23:
[----:B------:R-:W-:-:S13]  /*1210*/  LOP3.LUT P0, R16, R25, 0x3, RZ, 0xc0, !PT ;  /* 0x0000000319107812 */ /* 0x000fda000780c0ff */
[----:B------:R-:W-:Y:S05]  /*1220*/  @!P0 EXIT ;  /* 0x000000000000894d */ /* 0x000fea0003800000 */
[----:B------:R-:W-:Y:S01]  /*1230*/  IMAD.IADD R19, R19, 0x1, R24 ;  /* 0x0000000113137824 */ /* 0x000fe200078e0218 */
[----:B------:R-:W-:-:S07]  /*1240*/  IADD3 R16, PT, PT, -R16, RZ, RZ ;  /* 0x000000ff10107210 */ /* 0x000fce0007ffe1ff */
.L_x_31:
[----:B------:R-:W2:Y:S01]  /*1250*/  LDL.S8 R0, [R19] ;  /* 0x0000000013007983 */ /* 0x000ea20000100200 */
[----:B------:R-:W-:Y:S01]  /*1260*/  MOV R3, 0x0 ;  /* 0x0000000000037802 */ /* 0x000fe20000000f00 */
[----:B------:R-:W0:Y:S01]  /*1270*/  LDCU.64 UR4, c[0x4][0x60] ;  /* 0x01000c00ff0477ac */ /* 0x000e220008000a00 */
[----:B------:R-:W-:Y:S01]  /*1280*/  MOV R6, R26 ;  /* 0x0000001a00067202 */ /* 0x000fe20000000f00 */
[----:B------:R-:W-:Y:S01]  /*1290*/  IMAD.MOV.U32 R7, RZ, RZ, R2 ;  /* 0x000000ffff077224 */ /* 0x000fe200078e0002 */
[----:B------:R1:W3:Y:S01]  /*12a0*/  LDC.64 R8, c[0x4][R3] ;  /* 0x0100000003087b82 */ /* 0x0002e20000000a00 */
[----:B0-----:R-:W-:Y:S02]  /*12b0*/  IMAD.U32 R4, RZ, RZ, UR4 ;  /* 0x00000004ff047e24 */ /* 0x001fe4000f8e00ff */
[----:B------:R-:W-:Y:S01]  /*12c0*/  IMAD.U32 R5, RZ, RZ, UR5 ;  /* 0x00000005ff057e24 */ /* 0x000fe2000f8e00ff */
[----:B--23--:R1:W-:Y:S06]  /*12d0*/  STL [R1+0x10], R0 ;  /* 0x0000100001007387 */ /* 0x00c3ec0000100800 */
[----:B------:R-:W-:-:S07]  /*12e0*/  LEPC R20, `(.L_x_30) ;  /* 0x000000001014794e */ /* 0x000fce0000000000 */
[----:B-1----:R-:W-:Y:S05]  /*12f0*/  CALL.ABS.NOINC R8 ;  /* 0x0000000008007343 */ /* 0x002fea0003c00000 */
.L_x_30:
[----:B------:R-:W-:-:S05]  /*1300*/  VIADD R16, R16, 0x1 ;  /* 0x0000000110107836 */ /* 0x000fca0000000000 */
[----:B------:R-:W-:-:S13]  /*1310*/  ISETP.NE.AND P0, PT, R16, RZ, PT ;  /* 0x000000ff1000720c */ /* 0x000fda0003f05270 */
[----:B------:R-:W-:Y:S05]  /*1320*/  @!P0 EXIT ;  /* 0x000000000000894d */ /* 0x000fea0003800000 */
[----:B------:R-:W-:Y:S01]  /*1330*/  IADD3 R19, PT, PT, R19, 0x1, RZ ;  /* 0x0000000113137810 */ /* 0x000fe20007ffe0ff */
[----:B------:R-:W-:Y:S06]  /*1340*/  BRA `(.L_x_31) ;  /* 0xfffffffc00c07947 */ /* 0x000fec000383ffff */
.L_x_115:
[----:B------:R-:W-:Y:S05]  /*1350*/  EXIT ;  /* 0x000000000000794d */ /* 0x000fea0003800000 */
.L_x_4:
[----:B------:R-:W-:-:S05]  /*1360*/  IMAD.MOV.U32 R0, RZ, RZ, -0x4 ;  /* 0xfffffffcff007424 */ /* 0x000fca00078e00ff */
[----:B------:R-:W-:-:S05]  /*1370*/  VIADDMNMX.U32 R0, R7, R0, 0x2, PT ;  /* 0x0000000207007446 */ /* 0x000fca0003800000 */
[----:B------:R-:W-:-:S04]  /*1380*/  IMAD.SHL.U32 R0, R0, 0x4, RZ ;  /* 0x0000000400007824 */ /* 0x000fc800078e00ff */
[----:B------:R-:W0:Y:S02]  /*1390*/  LDC R4, c[0x2][R0+0x10] ;  /* 0x0080040000047b82 */ /* 0x000e240000000800 */
[----:B0-----:R-:W-:-:S04]  /*13a0*/  SHF.R.S32.HI R5, RZ, 0x1f, R4 ;  /* 0x0000001fff057819 */ /* 0x001fc80000011404 */
.L_x_116:
[----:B------:R-:W-:Y:S05]  /*13b0*/  BRX R4 -0x13c0                                      (*"BRANCH_TARGETS .L_x_117,.L_x_118,.L_x_119"*) ;  /* 0xffffffec04107949 */ /* 0x000fea000383ffff */
.L_x_119:
[----:B------:R-:W-:-:S13]  /*13c0*/  ISETP.NE.AND P0, PT, R7, 0x6, PT ;  /* 0x000000060700780c */ /* 0x000fda0003f05270 */
[----:B------:R-:W-:Y:S05]  /*13d0*/  @P0 EXIT ;  /* 0x000000000000094d */ /* 0x000fea0003800000 */
[----:B------:R-:W-:-:S13]  /*13e0*/  ISETP.NE.AND P0, PT, R25, RZ, PT ;  /* 0x000000ff1900720c */ /* 0x000fda0003f05270 */
[----:B------:R-:W-:Y:S05]  /*13f0*/  @!P0 EXIT ;  /* 0x000000000000894d */ /* 0x000fea0003800000 */
[-C--:B------:R-:W-:Y:S01]  /*1400*/  IMAD R6, R25, R25.reuse, RZ ;  /* 0x0000001919067224 */ /* 0x080fe200078e02ff */
[----:B------:R-:W0:Y:S01]  /*1410*/  I2F.U32.RP R12, R25 ;  /* 0x00000019000c7306 */ /* 0x000e220000209000 */
[----:B------:R-:W1:Y:S02]  /*1420*/  S2UR UR4, SR_CTAID.X ;  /* 0x00000000000479c3 */ /* 0x000e640000002500 */
[C---:B------:R-:W-:Y:S01]  /*1430*/  IMAD R0, R6.reuse, R25, RZ ;  /* 0x0000001906007224 */ /* 0x040fe200078e02ff */
[----:B------:R-:W-:Y:S02]  /*1440*/  IADD3 R13, PT, PT, RZ, -R6, RZ ;  /* 0x80000006ff0d7210 */ /* 0x000fe40007ffe0ff */
[----:B------:R-:W-:Y:S01]  /*1450*/  ISETP.NE.U32.AND P4, PT, R6, RZ, PT ;  /* 0x000000ff0600720c */ /* 0x000fe20003f85070 */
[----:B------:R-:W-:Y:S01]  /*1460*/  IMAD.MOV R15, RZ, RZ, -R0 ;  /* 0x000000ffff0f7224 */ /* 0x000fe200078e0a00 */
[----:B------:R-:W2:Y:S08]  /*1470*/  I2F.U32.RP R3, R6 ;  /* 0x0000000600037306 */ /* 0x000eb00000209000 */
[----:B------:R-:W3:Y:S08]  /*1480*/  I2F.U32.RP R7, R0 ;  /* 0x0000000000077306 */ /* 0x000ef00000209000 */
[----:B0-----:R-:W0:Y:S08]  /*1490*/  MUFU.RCP R12, R12 ;  /* 0x0000000c000c7308 */ /* 0x001e300000001000 */
[----:B--2---:R-:W2:Y:S08]  /*14a0*/  MUFU.RCP R3, R3 ;  /* 0x0000000300037308 */ /* 0x004eb00000001000 */
[----:B---3--:R-:W3:Y:S01]  /*14b0*/  MUFU.RCP R7, R7 ;  /* 0x0000000700077308 */ /* 0x008ee20000001000 */
[----:B0-----:R-:W-:-:S07]  /*14c0*/  IADD3 R4, PT, PT, R12, 0xffffffe, RZ ;  /* 0x0ffffffe0c047810 */ /* 0x001fce0007ffe0ff */
[----:B------:R0:W4:Y:S01]  /*14d0*/  F2I.FTZ.U32.TRUNC.NTZ R5, R4 ;  /* 0x0000000400057305 */ /* 0x000122000021f000 */
[----:B--2---:R-:W-:-:S07]  /*14e0*/  VIADD R10, R3, 0xffffffe ;  /* 0x0ffffffe030a7836 */ /* 0x004fce0000000000 */
[----:B------:R2:W1:Y:S01]  /*14f0*/  F2I.FTZ.U32.TRUNC.NTZ R11, R10 ;  /* 0x0000000a000b7305 */ /* 0x000462000021f000 */
[----:B---3--:R-:W-:Y:S02]  /*1500*/  VIADD R8, R7, 0xffffffe ;  /* 0x0ffffffe07087836 */ /* 0x008fe40000000000 */
[----:B0-----:R-:W-:Y:S02]  /*1510*/  IMAD.MOV.U32 R4, RZ, RZ, RZ ;  /* 0x000000ffff047224 */ /* 0x001fe400078e00ff */
[----:B----4-:R-:W-:-:S03]  /*1520*/  IMAD.MOV R12, RZ, RZ, -R5 ;  /* 0x000000ffff0c7224 */ /* 0x010fc600078e0a05 */
[----:B------:R0:W3:Y:S01]  /*1530*/  F2I.FTZ.U32.TRUNC.NTZ R9, R8 ;  /* 0x0000000800097305 */ /* 0x0000e2000021f000 */
[----:B--2---:R-:W-:Y:S02]  /*1540*/  HFMA2 R10, -RZ, RZ, 0, 0 ;  /* 0x00000000ff0a7431 */ /* 0x004fe400000001ff */
[----:B------:R-:W-:Y:S02]  /*1550*/  IMAD R7, R12, R25, RZ ;  /* 0x000000190c077224 */ /* 0x000fe400078e02ff */
[----:B-1----:R-:W-:Y:S02]  /*1560*/  IMAD R3, R13, R11, RZ ;  /* 0x0000000b0d037224 */ /* 0x002fe400078e02ff */
[----:B0-----:R-:W-:Y:S02]  /*1570*/  IMAD.MOV.U32 R8, RZ, RZ, RZ ;  /* 0x000000ffff087224 */ /* 0x001fe400078e00ff */
[----:B------:R-:W-:-:S04]  /*1580*/  IMAD.HI.U32 R10, R11, R3, R10 ;  /* 0x000000030b0a7227 */ /* 0x000fc800078e000a */
[----:B---3--:R-:W-:Y:S02]  /*1590*/  IMAD R3, R15, R9, RZ ;  /* 0x000000090f037224 */ /* 0x008fe400078e02ff */
[----:B------:R-:W-:-:S04]  /*15a0*/  IMAD.HI.U32 R7, R5, R7, R4 ;  /* 0x0000000705077227 */ /* 0x000fc800078e0004 */
[----:B------:R-:W-:Y:S01]  /*15b0*/  IMAD.HI.U32 R8, R9, R3, R8 ;  /* 0x0000000309087227 */ /* 0x000fe200078e0008 */
[----:B------:R-:W-:-:S03]  /*15c0*/  LOP3.LUT R9, RZ, R25, RZ, 0x33, !PT ;  /* 0x00000019ff097212 */ /* 0x000fc600078e33ff */
[----:B------:R-:W-:-:S04]  /*15d0*/  IMAD.HI.U32 R4, R7, UR4, RZ ;  /* 0x0000000407047c27 */ /* 0x000fc8000f8e00ff */
[----:B------:R-:W-:-:S04]  /*15e0*/  IMAD.HI.U32 R12, R8, UR4, RZ ;  /* 0x00000004080c7c27 */ /* 0x000fc8000f8e00ff */
[----:B------:R-:W-:-:S04]  /*15f0*/  IMAD.HI.U32 R10, R10, UR4, RZ ;  /* 0x000000040a0a7c27 */ /* 0x000fc8000f8e00ff */
[----:B------:R-:W-:Y:S01]  /*1600*/  IMAD.MOV R8, RZ, RZ, -R4 ;  /* 0x000000ffff087224 */ /* 0x000fe200078e0a04 */
[----:B------:R-:W-:Y:S01]  /*1610*/  IADD3 R3, PT, PT, -R10, RZ, RZ ;  /* 0x000000ff0a037210 */ /* 0x000fe20007ffe1ff */
[----:B------:R-:W-:Y:S02]  /*1620*/  IMAD.MOV R5, RZ, RZ, -R12 ;  /* 0x000000ffff057224 */ /* 0x000fe400078e0a0c */
[----:B------:R-:W-:Y:S02]  /*1630*/  IMAD R8, R25, R8, UR4 ;  /* 0x0000000419087e24 */ /* 0x000fe4000f8e0208 */
[----:B------:R-:W-:Y:S02]  /*1640*/  IMAD R3, R6, R3, UR4 ;  /* 0x0000000406037e24 */ /* 0x000fe4000f8e0203 */
[----:B------:R-:W-:Y:S01]  /*1650*/  IMAD R5, R0, R5, UR4 ;  /* 0x0000000400057e24 */ /* 0x000fe2000f8e0205 */
[----:B------:R-:W-:Y:S02]  /*1660*/  ISETP.GE.U32.AND P6, PT, R8, R25, PT ;  /* 0x000000190800720c */ /* 0x000fe40003fc6070 */
[----:B------:R-:W-:-:S02]  /*1670*/  ISETP.GE.U32.AND P5, PT, R3, R6, PT ;  /* 0x000000060300720c */ /* 0x000fc40003fa6070 */
[----:B------:R-:W-:-:S09]  /*1680*/  ISETP.GE.U32.AND P0, PT, R5, R0, PT ;  /* 0x000000000500720c */ /* 0x000fd20003f06070 */
[----:B------:R-:W-:Y:S02]  /*1690*/  @P6 IMAD.IADD R8, R8, 0x1, -R25 ;  /* 0x0000000108086824 */ /* 0x000fe400078e0a19 */
[----:B------:R-:W-:Y:S01]  /*16a0*/  @P5 IADD3 R3, PT, PT, -R6, R3, RZ ;  /* 0x0000000306035210 */ /* 0x000fe20007ffe1ff */
[----:B------:R-:W-:Y:S01]  /*16b0*/  @P6 VIADD R4, R4, 0x1 ;  /* 0x0000000104046836 */ /* 0x000fe20000000000 */
[----:B------:R-:W-:Y:S01]  /*16c0*/  @P5 IADD3 R10, PT, PT, R10, 0x1, RZ ;  /* 0x000000010a0a5810 */ /* 0x000fe20007ffe0ff */
[----:B------:R-:W-:Y:S01]  /*16d0*/  @P0 IMAD.IADD R5, R5, 0x1, -R0 ;  /* 0x0000000105050824 */ /* 0x000fe200078e0a00 */
[----:B------:R-:W-:Y:S01]  /*16e0*/  ISETP.GE.U32.AND P2, PT, R8, R25, PT ;  /* 0x000000190800720c */ /* 0x000fe20003f46070 */
[----:B------:R-:W-:Y:S01]  /*16f0*/  @P0 VIADD R12, R12, 0x1 ;  /* 0x000000010c0c0836 */ /* 0x000fe20000000000 */
[----:B------:R-:W-:Y:S02]  /*1700*/  ISETP.GE.U32.AND P1, PT, R3, R6, PT ;  /* 0x000000060300720c */ /* 0x000fe40003f26070 */
[----:B------:R-:W-:-:S02]  /*1710*/  ISETP.GE.U32.AND P3, PT, R5, R0, PT ;  /* 0x000000000500720c */ /* 0x000fc40003f66070 */
[----:B------:R-:W-:Y:S02]  /*1720*/  ISETP.NE.U32.AND P5, PT, R0, RZ, PT ;  /* 0x000000ff0000720c */ /* 0x000fe40003fa5070 */
[----:B------:R-:W-:-:S05]  /*1730*/  ISETP.NE.U32.AND P6, PT, R25, RZ, PT ;  /* 0x000000ff1900720c */ /* 0x000fca0003fc5070 */
[----:B------:R-:W-:Y:S02]  /*1740*/  @P2 VIADD R4, R4, 0x1 ;  /* 0x0000000104042836 */ /* 0x000fe40000000000 */
[----:B------:R-:W-:Y:S02]  /*1750*/  @P1 IADD3 R10, PT, PT, R10, 0x1, RZ ;  /* 0x000000010a0a1810 */ /* 0x000fe40007ffe0ff */
[----:B------:R-:W-:Y:S01]  /*1760*/  @P3 VIADD R12, R12, 0x1 ;  /* 0x000000010c0c3836 */ /* 0x000fe20000000000 */
[----:B------:R-:W-:Y:S02]  /*1770*/  SEL R4, R9, R4, !P6 ;  /* 0x0000000409047207 */ /* 0x000fe40007000000 */
[----:B------:R-:W-:Y:S02]  /*1780*/  @!P4 LOP3.LUT R10, RZ, R6, RZ, 0x33, !PT ;  /* 0x00000006ff0ac212 */ /* 0x000fe400078e33ff */
[----:B------:R-:W-:Y:S01]  /*1790*/  @!P5 LOP3.LUT R12, RZ, R0, RZ, 0x33, !PT ;  /* 0x00000000ff0cd212 */ /* 0x000fe200078e33ff */
[----:B------:R-:W-:-:S04]  /*17a0*/  IMAD.HI.U32 R0, R7, R4, RZ ;  /* 0x0000000407007227 */ /* 0x000fc800078e00ff */
[----:B------:R-:W-:-:S04]  /*17b0*/  IMAD.HI.U32 R3, R7, R10, RZ ;  /* 0x0000000a07037227 */ /* 0x000fc800078e00ff */
[----:B------:R-:W-:Y:S01]  /*17c0*/  IMAD.HI.U32 R5, R7, R12, RZ ;  /* 0x0000000c07057227 */ /* 0x000fe200078e00ff */
[----:B------:R-:W-:-:S03]  /*17d0*/  IADD3 R3, PT, PT, -R3, RZ, RZ ;  /* 0x000000ff03037210 */ /* 0x000fc60007ffe1ff */
[----:B------:R-:W-:Y:S02]  /*17e0*/  IMAD.MOV R0, RZ, RZ, -R0 ;  /* 0x000000ffff007224 */ /* 0x000fe400078e0a00 */
[----:B------:R-:W-:Y:S02]  /*17f0*/  IMAD.MOV R5, RZ, RZ, -R5 ;  /* 0x000000ffff057224 */ /* 0x000fe400078e0a05 */
[C---:B------:R-:W-:Y:S01]  /*1800*/  IMAD R8, R25.reuse, R0, R4 ;  /* 0x0000000019087224 */ /* 0x040fe200078e0204 */
[----:B------:R-:W-:Y:S01]  /*1810*/  IADD3 R0, PT, PT, -R4, RZ, RZ ;  /* 0x000000ff04007210 */ /* 0x000fe20007ffe1ff */
[C---:B------:R-:W-:Y:S02]  /*1820*/  IMAD R12, R25.reuse, R5, R12 ;  /* 0x00000005190c7224 */ /* 0x040fe400078e020c */
[C---:B------:R-:W-:Y:S01]  /*1830*/  IMAD R6, R25.reuse, R3, R10 ;  /* 0x0000000319067224 */ /* 0x040fe200078e020a */
[-C--:B------:R-:W-:Y:S01]  /*1840*/  ISETP.GE.U32.AND P0, PT, R8, R25.reuse, PT ;  /* 0x000000190800720c */ /* 0x080fe20003f06070 */
[----:B------:R-:W0:Y:S01]  /*1850*/  S2R R10, SR_TID.X ;  /* 0x00000000000a7919 */ /* 0x000e220000002100 */
[-C--:B------:R-:W-:Y:S01]  /*1860*/  ISETP.GE.U32.AND P2, PT, R12, R25.reuse, PT ;  /* 0x000000190c00720c */ /* 0x080fe20003f46070 */
[----:B------:R-:W-:Y:S01]  /*1870*/  IMAD R0, R25, R0, UR4 ;  /* 0x0000000419007e24 */ /* 0x000fe2000f8e0200 */
[----:B------:R-:W-:-:S03]  /*1880*/  ISETP.GE.U32.AND P1, PT, R6, R25, PT ;  /* 0x000000190600720c */ /* 0x000fc60003f26070 */
[----:B------:R-:W-:-:S05]  /*1890*/  IMAD.IADD R0, R1, 0x1, R0 ;  /* 0x0000000101007824 */ /* 0x000fca00078e0200 */
[----:B------:R1:W5:Y:S01]  /*18a0*/  LDL.S8 R16, [R0+0x8] ;  /* 0x0000080000107983 */ /* 0x0003620000100200 */
[--C-:B------:R-:W-:Y:S02]  /*18b0*/  @P0 IMAD.IADD R8, R8, 0x1, -R25.reuse ;  /* 0x0000000108080824 */ /* 0x100fe400078e0a19 */
[----:B------:R-:W-:Y:S02]  /*18c0*/  @P2 IMAD.IADD R12, R12, 0x1, -R25 ;  /* 0x000000010c0c2824 */ /* 0x000fe400078e0a19 */
[-C--:B------:R-:W-:Y:S02]  /*18d0*/  @P1 IADD3 R6, PT, PT, R6, -R25.reuse, RZ ;  /* 0x8000001906061210 */ /* 0x080fe40007ffe0ff */
[-C--:B------:R-:W-:Y:S02]  /*18e0*/  ISETP.GE.U32.AND P0, PT, R8, R25.reuse, PT ;  /* 0x000000190800720c */ /* 0x080fe40003f06070 */
[-C--:B------:R-:W-:Y:S02]  /*18f0*/  ISETP.GE.U32.AND P1, PT, R6, R25.reuse, PT ;  /* 0x000000190600720c */ /* 0x080fe40003f26070 */
[----:B------:R-:W-:-:S09]  /*1900*/  ISETP.GE.U32.AND P2, PT, R12, R25, PT ;  /* 0x000000190c00720c */ /* 0x000fd20003f46070 */
[--C-:B------:R-:W-:Y:S02]  /*1910*/  @P0 IMAD.IADD R8, R8, 0x1, -R25.reuse ;  /* 0x0000000108080824 */ /* 0x100fe400078e0a19 */
[----:B------:R-:W-:Y:S02]  /*1920*/  @P1 IMAD.IADD R6, R6, 0x1, -R25 ;  /* 0x0000000106061824 */ /* 0x000fe400078e0a19 */
[----:B------:R-:W-:Y:S01]  /*1930*/  @P2 IADD3 R12, PT, PT, R12, -R25, RZ ;  /* 0x800000190c0c2210 */ /* 0x000fe20007ffe0ff */
[----:B0-----:R-:W-:Y:S01]  /*1940*/  IMAD.IADD R10, R1, 0x1, R10 ;  /* 0x00000001010a7824 */ /* 0x001fe200078e020a */
[C---:B------:R-:W-:Y:S02]  /*1950*/  SEL R4, R9.reuse, R8, !P6 ;  /* 0x0000000809047207 */ /* 0x040fe40007000000 */
[C---:B------:R-:W-:Y:S02]  /*1960*/  SEL R8, R9.reuse, R12, !P6 ;  /* 0x0000000c09087207 */ /* 0x040fe40007000000 */
[----:B------:R-:W-:Y:S01]  /*1970*/  SEL R6, R9, R6, !P6 ;  /* 0x0000000609067207 */ /* 0x000fe20007000000 */
[C---:B------:R-:W-:Y:S01]  /*1980*/  IMAD.IADD R4, R1.reuse, 0x1, R4 ;  /* 0x0000000101047824 */ /* 0x040fe200078e0204 */
[----:B------:R1:W5:Y:S01]  /*1990*/  LDL.S8 R23, [R10+0x8] ;  /* 0x000008000a177983 */ /* 0x0003620000100200 */
[C---:B------:R-:W-:Y:S01]  /*19a0*/  IMAD.IADD R8, R1.reuse, 0x1, R8 ;  /* 0x0000000101087824 */ /* 0x040fe200078e0208 */
[----:B------:R-:W-:-:S02]  /*19b0*/  IADD3 R6, PT, PT, R1, R6, RZ ;  /* 0x0000000601067210 */ /* 0x000fc40007ffe0ff */
[----:B------:R1:W5:Y:S04]  /*19c0*/  LDL.S8 R17, [R4+0x8] ;  /* 0x0000080004117983 */ /* 0x0003680000100200 */
[----:B------:R1:W5:Y:S04]  /*19d0*/  LDL.S8 R18, [R6+0x8] ;  /* 0x0000080006127983 */ /* 0x0003680000100200 */
[----:B------:R1:W5:Y:S01]  /*19e0*/  LDL.S8 R19, [R8+0x8] ;  /* 0x0000080008137983 */ /* 0x0003620000100200 */
[----:B------:R-:W-:Y:S01]  /*19f0*/  ISETP.GE.U32.AND P0, PT, R25, 0x4, PT ;  /* 0x000000041900780c */ /* 0x000fe20003f06070 */
[----:B------:R-:W-:Y:S01]  /*1a00*/  BSSY.RECONVERGENT B6, `(.L_x_32) ;  /* 0x000003e000067945 */ /* 0x000fe20003800200 */
[----:B------:R-:W-:-:S11]  /*1a10*/  MOV R30, RZ ;  /* 0x000000ff001e7202 */ /* 0x000fd60000000f00 */
[----:B-1----:R-:W-:Y:S05]  /*1a20*/  @!P0 BRA `(.L_x_33) ;  /* 0x0000000000ec8947 */ /* 0x002fea0003800000 */
[----:B------:R-:W-:Y:S01]  /*1a30*/  LOP3.LUT R29, R25, 0xfffffffc, RZ, 0xc0, !PT ;  /* 0xfffffffc191d7812 */ /* 0x000fe200078ec0ff */
[----:B------:R-:W-:Y:S01]  /*1a40*/  VIADD R28, R1, 0x9 ;  /* 0x00000009011c7836 */ /* 0x000fe20000000000 */
[----:B------:R-:W-:-:S03]  /*1a50*/  LOP3.LUT R30, R25, 0x7ffffffc, RZ, 0xc0, !PT ;  /* 0x7ffffffc191e7812 */ /* 0x000fc600078ec0ff */
[----:B------:R-:W-:-:S07]  /*1a60*/  IMAD.MOV R29, RZ, RZ, -R29 ;  /* 0x000000ffff1d7224 */ /* 0x000fce00078e0a1d */
.L_x_38:
[----:B------:R-:W2:Y:S01]  /*1a70*/  LDL.S8 R22, [R28+-0x1] ;  /* 0xffffff001c167983 */ /* 0x000ea20000100200 */
[----:B------:R-:W-:Y:S01]  /*1a80*/  MOV R27, 0x0 ;  /* 0x00000000001b7802 */ /* 0x000fe20000000f00 */
[----:B------:R-:W0:Y:S01]  /*1a90*/  LDCU.64 UR4, c[0x4][0x88] ;  /* 0x01001100ff0477ac */ /* 0x000e220008000a00 */
[----:B------:R-:W-:Y:S01]  /*1aa0*/  IADD3 R29, PT, PT, R29, 0x4, RZ ;  /* 0x000000041d1d7810 */ /* 0x000fe20007ffe0ff */
[----:B-----5:R1:W-:Y:S01]  /*1ab0*/  STL.64 [R1+0x18], R16 ;  /* 0x0000181001007387 */ /* 0x0203e20000100a00 */
[----:B------:R1:W3:Y:S01]  /*1ac0*/  LDC.64 R8, c[0x4][R27] ;  /* 0x010000001b087b82 */ /* 0x0002e20000000a00 */
[----:B------:R-:W-:Y:S01]  /*1ad0*/  MOV R6, R26 ;  /* 0x0000001a00067202 */ /* 0x000fe20000000f00 */
[----:B------:R-:W-:Y:S01]  /*1ae0*/  IMAD.MOV.U32 R7, RZ, RZ, R2 ;  /* 0x000000ffff077224 */ /* 0x000fe200078e0002 */
[----:B------:R1:W-:Y:S01]  /*1af0*/  STL.64 [R1+0x20], R18 ;  /* 0x0000201201007387 */ /* 0x0003e20000100a00 */
[----:B------:R-:W-:-:S04]  /*1b00*/  ISETP.NE.AND P0, PT, R29, RZ, PT ;  /* 0x000000ff1d00720c */ /* 0x000fc80003f05270 */
[----:B------:R-:W-:Y:S01]  /*1b10*/  P2R R0, PR, RZ, 0x1 ;  /* 0x00000001ff007803 */ /* 0x000fe20000000000 */
[----:B0-----:R-:W-:Y:S02]  /*1b20*/  IMAD.U32 R4, RZ, RZ, UR4 ;  /* 0x00000004ff047e24 */ /* 0x001fe4000f8e00ff */
[----:B------:R-:W-:Y:S01]  /*1b30*/  IMAD.U32 R5, RZ, RZ, UR5 ;  /* 0x00000005ff057e24 */ /* 0x000fe2000f8e00ff */
[----:B--23--:R1:W-:Y:S06]  /*1b40*/  STL.64 [R1+0x10], R22 ;  /* 0x0000101601007387 */ /* 0x00c3ec0000100a00 */
[----:B------:R-:W-:-:S07]  /*1b50*/  LEPC R20, `(.L_x_34) ;  /* 0x000000001014794e */ /* 0x000fce0000000000 */
[----:B-1----:R-:W-:Y:S05]  /*1b60*/  CALL.ABS.NOINC R8 ;  /* 0x0000000008007343 */ /* 0x002fea0003c00000 */
.L_x_34:
[----:B------:R-:W2:Y:S01]  /*1b70*/  LDL.S8 R22, [R28] ;  /* 0x000000001c167983 */ /* 0x000ea20000100200 */
[----:B------:R0:W1:Y:S01]  /*1b80*/  LDC.64 R8, c[0x4][R27] ;  /* 0x010000001b087b82 */ /* 0x0000620000000a00 */
[----:B------:R-:W3:Y:S01]  /*1b90*/  LDCU.64 UR4, c[0x4][0x88] ;  /* 0x01001100ff0477ac */ /* 0x000ee20008000a00 */
[----:B------:R-:W-:Y:S01]  /*1ba0*/  IMAD.MOV.U32 R6, RZ, RZ, R26 ;  /* 0x000000ffff067224 */ /* 0x000fe200078e001a */
[----:B------:R0:W-:Y:S01]  /*1bb0*/  STL.64 [R1+0x18], R16 ;  /* 0x0000181001007387 */ /* 0x0001e20000100a00 */
[----:B------:R-:W-:-:S03]  /*1bc0*/  IMAD.MOV.U32 R7, RZ, RZ, R2 ;  /* 0x000000ffff077224 */ /* 0x000fc600078e0002 */
[----:B------:R0:W-:Y:S01]  /*1bd0*/  STL.64 [R1+0x20], R18 ;  /* 0x0000201201007387 */ /* 0x0001e20000100a00 */
[----:B---3--:R-:W-:Y:S01]  /*1be0*/  IMAD.U32 R4, RZ, RZ, UR4 ;  /* 0x00000004ff047e24 */ /* 0x008fe2000f8e00ff */
[----:B------:R-:W-:Y:S02]  /*1bf0*/  MOV R5, UR5 ;  /* 0x0000000500057c02 */ /* 0x000fe40008000f00 */
[----:B-12---:R0:W-:Y:S05]  /*1c00*/  STL.64 [R1+0x10], R22 ;  /* 0x0000101601007387 */ /* 0x0061ea0000100a00 */
[----:B------:R-:W-:-:S07]  /*1c10*/  LEPC R20, `(.L_x_35) ;  /* 0x000000001014794e */ /* 0x000fce0000000000 */
[----:B0-----:R-:W-:Y:S05]  /*1c20*/  CALL.ABS.NOINC R8 ;  /* 0x0000000008007343 */ /* 0x001fea0003c00000 */
.L_x_35:
[----:B------:R-:W2:Y:S01]  /*1c30*/  LDL.S8 R22, [R28+0x1] ;  /* 0x000001001c167983 */ /* 0x000ea20000100200 */
[----:B------:R0:W1:Y:S01]  /*1c40*/  LDC.64 R8, c[0x4][R27] ;  /* 0x010000001b087b82 */ /* 0x0000620000000a00 */
[----:B------:R-:W3:Y:S01]  /*1c50*/  LDCU.64 UR4, c[0x4][0x88] ;  /* 0x01001100ff0477ac */ /* 0x000ee20008000a00 */
[----:B------:R-:W-:Y:S01]  /*1c60*/  IMAD.MOV.U32 R6, RZ, RZ, R26 ;  /* 0x000000ffff067224 */ /* 0x000fe200078e001a */
[----:B------:R0:W-:Y:S01]  /*1c70*/  STL.64 [R1+0x18], R16 ;  /* 0x0000181001007387 */ /* 0x0001e20000100a00 */
[----:B------:R-:W-:-:S03]  /*1c80*/  MOV R7, R2 ;  /* 0x0000000200077202 */ /* 0x000fc60000000f00 */
[----:B------:R0:W-:Y:S01]  /*1c90*/  STL.64 [R1+0x20], R18 ;  /* 0x0000201201007387 */ /* 0x0001e20000100a00 */
[----:B---3--:R-:W-:Y:S01]  /*1ca0*/  MOV R4, UR4 ;  /* 0x0000000400047c02 */ /* 0x008fe20008000f00 */
[----:B------:R-:W-:Y:S02]  /*1cb0*/  IMAD.U32 R5, RZ, RZ, UR5 ;  /* 0x00000005ff057e24 */ /* 0x000fe4000f8e00ff */
[----:B-12---:R0:W-:Y:S05]  /*1cc0*/  STL.64 [R1+0x10], R22 ;  /* 0x0000101601007387 */ /* 0x0061ea0000100a00 */
[----:B------:R-:W-:-:S07]  /*1cd0*/  LEPC R20, `(.L_x_36) ;  /* 0x000000001014794e */ /* 0x000fce0000000000 */
[----:B0-----:R-:W-:Y:S05]  /*1ce0*/  CALL.ABS.NOINC R8 ;  /* 0x0000000008007343 */ /* 0x001fea0003c00000 */
.L_x_36:
[----:B------:R-:W2:Y:S01]  /*1cf0*/  LDL.S8 R22, [R28+0x2] ;  /* 0x000002001c167983 */ /* 0x000ea20000100200 */
[----:B------:R0:W1:Y:S01]  /*1d00*/  LDC.64 R8, c[0x4][R27] ;  /* 0x010000001b087b82 */ /* 0x0000620000000a00 */
[----:B------:R-:W3:Y:S01]  /*1d10*/  LDCU.64 UR4, c[0x4][0x88] ;  /* 0x01001100ff0477ac */ /* 0x000ee20008000a00 */
[----:B------:R-:W-:Y:S01]  /*1d20*/  MOV R6, R26 ;  /* 0x0000001a00067202 */ /* 0x000fe20000000f00 */
[----:B------:R0:W-:Y:S01]  /*1d30*/  STL.64 [R1+0x18], R16 ;  /* 0x0000181001007387 */ /* 0x0001e20000100a00 */
[----:B------:R-:W-:-:S03]  /*1d40*/  IMAD.MOV.U32 R7, RZ, RZ, R2 ;  /* 0x000000ffff077224 */ /* 0x000fc600078e0002 */
[----:B------:R0:W-:Y:S01]  /*1d50*/  STL.64 [R1+0x20], R18 ;  /* 0x0000201201007387 */ /* 0x0001e20000100a00 */
[----:B---3--:R-:W-:Y:S02]  /*1d60*/  IMAD.U32 R4, RZ, RZ, UR4 ;  /* 0x00000004ff047e24 */ /* 0x008fe4000f8e00ff */
[----:B------:R-:W-:Y:S01]  /*1d70*/  IMAD.U32 R5, RZ, RZ, UR5 ;  /* 0x00000005ff057e24 */ /* 0x000fe2000f8e00ff */
[----:B-12---:R0:W-:Y:S06]  /*1d80*/  STL.64 [R1+0x10], R22 ;  /* 0x0000101601007387 */ /* 0x0061ec0000100a00 */
[----:B------:R-:W-:-:S07]  /*1d90*/  LEPC R20, `(.L_x_37) ;  /* 0x000000001014794e */ /* 0x000fce0000000000 */
[----:B0-----:R-:W-:Y:S05]  /*1da0*/  CALL.ABS.NOINC R8 ;  /* 0x0000000008007343 */ /* 0x001fea0003c00000 */
.L_x_37:
[----:B------:R-:W-:Y:S01]  /*1db0*/  ISETP.NE.AND P6, PT, R29, RZ, PT ;  /* 0x000000ff1d00720c */ /* 0x000fe20003fc5270 */
[----:B------:R-:W-:-:S12]  /*1dc0*/  VIADD R28, R28, 0x4 ;  /* 0x000000041c1c7836 */ /* 0x000fd80000000000 */
[----:B------:R-:W-:Y:S05]  /*1dd0*/  @P6 BRA `(.L_x_38) ;  /* 0xfffffffc00246947 */ /* 0x000fea000383ffff */
.L_x_33:
[----:B------:R-:W-:Y:S05]  /*1de0*/  BSYNC.RECONVERGENT B6 ;  /* 0x0000000000067941 */ /* 0x000fea0003800200 */
.L_x_32:
[----:B------:R-:W-:-:S13]  /*1df0*/  LOP3.LUT P0, R22, R25, 0x3, RZ, 0xc0, !PT ;  /* 0x0000000319167812 */ /* 0x000fda000780c0ff */
[----:B------:R-:W-:Y:S05]  /*1e00*/  @!P0 EXIT ;  /* 0x000000000000894d */ /* 0x000fea0003800000 */
[----:B------:R-:W-:Y:S01]  /*1e10*/  IADD3 R24, PT, PT, R30, R24, RZ ;  /* 0x000000181e187210 */ /* 0x000fe20007ffe0ff */
[----:B------:R-:W-:-:S07]  /*1e20*/  IMAD.MOV R22, RZ, RZ, -R22 ;  /* 0x000000ffff167224 */ /* 0x000fce00078e0a16 */
.L_x_40:
[----:B------:R-:W2:Y:S01]  /*1e30*/  LDL.S8 R10, [R24] ;  /* 0x00000000180a7983 */ /* 0x000ea20000100200 */
[----:B------:R-:W-:Y:S01]  /*1e40*/  MOV R8, 0x0 ;  /* 0x0000000000087802 */ /* 0x000fe20000000f00 */
[----:B-----5:R-:W-:Y:S01]  /*1e50*/  IMAD.MOV.U32 R11, RZ, RZ, R23 ;  /* 0x000000ffff0b7224 */ /* 0x020fe200078e0017 */
[----:B------:R-:W0:Y:S01]  /*1e60*/  LDCU.64 UR4, c[0x4][0x88] ;  /* 0x01001100ff0477ac */ /* 0x000e220008000a00 */
[----:B------:R1:W-:Y:S01]  /*1e70*/  STL.64 [R1+0x18], R16 ;  /* 0x0000181001007387 */ /* 0x0003e20000100a00 */
[----:B------:R-:W-:Y:S01]  /*1e80*/  IADD3 R22, PT, PT, R22, 0x1, RZ ;  /* 0x0000000116167810 */ /* 0x000fe20007ffe0ff */
[----:B------:R-:W-:Y:S01]  /*1e90*/  IMAD.MOV.U32 R7, RZ, RZ, R2 ;  /* 0x000000ffff077224 */ /* 0x000fe200078e0002 */
[----:B------:R-:W3:Y:S01]  /*1ea0*/  LDC.64 R8, c[0x4][R8] ;  /* 0x0100000008087b82 */ /* 0x000ee20000000a00 */
[----:B------:R1:W-:Y:S01]  /*1eb0*/  STL.64 [R1+0x20], R18 ;  /* 0x0000201201007387 */ /* 0x0003e20000100a00 */
[----:B------:R-:W-:Y:S02]  /*1ec0*/  ISETP.NE.AND P0, PT, R22, RZ, PT ;  /* 0x000000ff1600720c */ /* 0x000fe40003f05270 */
[----:B------:R-:W-:-:S02]  /*1ed0*/  MOV R6, R26 ;  /* 0x0000001a00067202 */ /* 0x000fc40000000f00 */
[----:B------:R-:W-:Y:S01]  /*1ee0*/  P2R R25, PR, RZ, 0x1 ;  /* 0x00000001ff197803 */ /* 0x000fe20000000000 */
[----:B0-----:R-:W-:Y:S02]  /*1ef0*/  IMAD.U32 R4, RZ, RZ, UR4 ;  /* 0x00000004ff047e24 */ /* 0x001fe4000f8e00ff */
[----:B------:R-:W-:Y:S01]  /*1f00*/  IMAD.U32 R5, RZ, RZ, UR5 ;  /* 0x00000005ff057e24 */ /* 0x000fe2000f8e00ff */
[----:B--23--:R1:W-:Y:S06]  /*1f10*/  STL.64 [R1+0x10], R10 ;  /* 0x0000100a01007387 */ /* 0x00c3ec0000100a00 */
[----:B------:R-:W-:-:S07]  /*1f20*/  LEPC R20, `(.L_x_39) ;  /* 0x000000001014794e */ /* 0x000fce0000000000 */
[----:B-1----:R-:W-:Y:S05]  /*1f30*/  CALL.ABS.NOINC R8 ;  /* 0x0000000008007343 */ /* 0x002fea0003c00000 */
.L_x_39:
[----:B------:R-:W-:Y:S01]  /*1f40*/  ISETP.NE.AND P6, PT, R25, RZ, PT ;  /* 0x000000ff1900720c */ /* 0x000fe20003fc5270 */
[----:B------:R-:W-:-:S12]  /*1f50*/  VIADD R24, R24, 0x1 ;  /* 0x0000000118187836 */ /* 0x000fd80000000000 */
[----:B------:R-:W-:Y:S05]  /*1f60*/  @P6 BRA `(.L_x_40) ;  /* 0xfffffffc00b06947 */ /* 0x000fea000383ffff */
[----:B------:R-:W-:Y:S05]  /*1f70*/  EXIT ;  /* 0x000000000000794d */ /* 0x000fea0003800000 */
.L_x_118:
[----:B------:R-:W-:-:S13]  /*1f80*/  ISETP.NE.AND P0, PT, R25, RZ, PT ;  /* 0x000000ff1900720c */ /* 0x000fda0003f05270 */
[----:B------:R-:W-:Y:S05]  /*1f90*/  @!P0 EXIT ;  /* 0x000000000000894d */ /* 0x000fea0003800000 */
[----:B------:R-:W0:Y:S01]  /*1fa0*/  I2F.U32.RP R3, R25 ;  /* 0x0000001900037306 */ /* 0x000e220000209000 */
[----:B------:R-:W-:Y:S01]  /*1fb0*/  IMAD R0, R25, R25, RZ ;  /* 0x0000001919007224 */ /* 0x000fe200078e02ff */
[----:B------:R-:W1:Y:S03]  /*1fc0*/  S2UR UR4, SR_CTAID.X ;  /* 0x00000000000479c3 */ /* 0x000e660000002500 */
[----:B------:R-:W-:Y:S01]  /*1fd0*/  IMAD.MOV R9, RZ, RZ, -R0 ;  /* 0x000000ffff097224 */ /* 0x000fe200078e0a00 */
[----:B------:R-:W-:Y:S02]  /*1fe0*/  ISETP.NE.U32.AND P4, PT, R0, RZ, PT ;  /* 0x000000ff0000720c */ /* 0x000fe40003f85070 */
[----:B------:R-:W2:Y:S08]  /*1ff0*/  I2F.U32.RP R8, R0 ;  /* 0x0000000000087306 */ /* 0x000eb00000209000 */
[----:B0-----:R-:W0:Y:S08]  /*2000*/  MUFU.RCP R3, R3 ;  /* 0x0000000300037308 */ /* 0x001e300000001000 */
[----:B--2---:R-:W2:Y:S01]  /*2010*/  MUFU.RCP R8, R8 ;  /* 0x0000000800087308 */ /* 0x004ea20000001000 */
[----:B0-----:R-:W-:-:S07]  /*2020*/  IADD3 R4, PT, PT, R3, 0xffffffe, RZ ;  /* 0x0ffffffe03047810 */ /* 0x001fce0007ffe0ff */
[----:B------:R0:W3:Y:S01]  /*2030*/  F2I.FTZ.U32.TRUNC.NTZ R5, R4 ;  /* 0x0000000400057305 */ /* 0x0000e2000021f000 */
[----:B--2---:R-:W-:-:S07]  /*2040*/  VIADD R6, R8, 0xffffffe ;  /* 0x0ffffffe08067836 */ /* 0x004fce0000000000 */
[----:B------:R2:W4:Y:S01]  /*2050*/  F2I.FTZ.U32.TRUNC.NTZ R7, R6 ;  /* 0x0000000600077305 */ /* 0x000522000021f000 */
[----:B0-----:R-:W-:Y:S01]  /*2060*/  IMAD.MOV.U32 R4, RZ, RZ, RZ ;  /* 0x000000ffff047224 */ /* 0x001fe200078e00ff */
[----:B---3--:R-:W-:Y:S01]  /*2070*/  IADD3 R10, PT, PT, RZ, -R5, RZ ;  /* 0x80000005ff0a7210 */ /* 0x008fe20007ffe0ff */
[----:B--2---:R-:W-:-:S04]  /*2080*/  IMAD.MOV.U32 R6, RZ, RZ, RZ ;  /* 0x000000ffff067224 */ /* 0x004fc800078e00ff */
[----:B------:R-:W-:Y:S02]  /*2090*/  IMAD R3, R10, R25, RZ ;  /* 0x000000190a037224 */ /* 0x000fe400078e02ff */
[----:B----4-:R-:W-:Y:S02]  /*20a0*/  IMAD R9, R9, R7, RZ ;  /* 0x0000000709097224 */ /* 0x010fe400078e02ff */
[----:B------:R-:W-:-:S04]  /*20b0*/  IMAD.HI.U32 R3, R5, R3, R4 ;  /* 0x0000000305037227 */ /* 0x000fc800078e0004 */
[----:B------:R-:W-:-:S04]  /*20c0*/  IMAD.HI.U32 R9, R7, R9, R6 ;  /* 0x0000000907097227 */ /* 0x000fc800078e0006 */
[----:B-1----:R-:W-:-:S04]  /*20d0*/  IMAD.HI.U32 R4, R3, UR4, RZ ;  /* 0x0000000403047c27 */ /* 0x002fc8000f8e00ff */
[----:B------:R-:W-:-:S04]  /*20e0*/  IMAD.HI.U32 R8, R9, UR4, RZ ;  /* 0x0000000409087c27 */ /* 0x000fc8000f8e00ff */
[----:B------:R-:W-:Y:S01]  /*20f0*/  IMAD.MOV R6, RZ, RZ, -R4 ;  /* 0x000000ffff067224 */ /* 0x000fe200078e0a04 */
[----:B------:R-:W-:-:S03]  /*2100*/  IADD3 R5, PT, PT, -R8, RZ, RZ ;  /* 0x000000ff08057210 */ /* 0x000fc60007ffe1ff */
[----:B------:R-:W-:Y:S02]  /*2110*/  IMAD R6, R25, R6, UR4 ;  /* 0x0000000419067e24 */ /* 0x000fe4000f8e0206 */
[----:B------:R-:W-:-:S03]  /*2120*/  IMAD R5, R0, R5, UR4 ;  /* 0x0000000400057e24 */ /* 0x000fc6000f8e0205 */
[----:B------:R-:W-:Y:S02]  /*2130*/  ISETP.GE.U32.AND P0, PT, R6, R25, PT ;  /* 0x000000190600720c */ /* 0x000fe40003f06070 */
[----:B------:R-:W-:-:S11]  /*2140*/  ISETP.GE.U32.AND P2, PT, R5, R0, PT ;  /* 0x000000000500720c */ /* 0x000fd60003f46070 */
[-C--:B------:R-:W-:Y:S01]  /*2150*/  @P0 IADD3 R6, PT, PT, R6, -R25.reuse, RZ ;  /* 0x8000001906060210 */ /* 0x080fe20007ffe0ff */
[----:B------:R-:W-:Y:S01]  /*2160*/  @P0 VIADD R4, R4, 0x1 ;  /* 0x0000000104040836 */ /* 0x000fe20000000000 */
[----:B------:R-:W-:Y:S01]  /*2170*/  ISETP.NE.U32.AND P0, PT, R25, RZ, PT ;  /* 0x000000ff1900720c */ /* 0x000fe20003f05070 */
[----:B------:R-:W-:Y:S01]  /*2180*/  @P2 IMAD.IADD R5, R5, 0x1, -R0 ;  /* 0x0000000105052824 */ /* 0x000fe200078e0a00 */
[----:B------:R-:W-:Y:S01]  /*2190*/  ISETP.GE.U32.AND P1, PT, R6, R25, PT ;  /* 0x000000190600720c */ /* 0x000fe20003f26070 */
[----:B------:R-:W-:-:S03]  /*21a0*/  @P2 VIADD R8, R8, 0x1 ;  /* 0x0000000108082836 */ /* 0x000fc60000000000 */
[----:B------:R-:W-:Y:S02]  /*21b0*/  ISETP.GE.U32.AND P3, PT, R5, R0, PT ;  /* 0x000000000500720c */ /* 0x000fe40003f66070 */
[----:B------:R-:W-:-:S07]  /*21c0*/  LOP3.LUT R5, RZ, R25, RZ, 0x33, !PT ;  /* 0x00000019ff057212 */ /* 0x000fce00078e33ff */
[----:B------:R-:W-:-:S04]  /*21d0*/  @P1 VIADD R4, R4, 0x1 ;  /* 0x0000000104041836 */ /* 0x000fc80000000000 */
[----:B------:R-:W-:Y:S02]  /*21e0*/  @P3 IADD3 R8, PT, PT, R8, 0x1, RZ ;  /* 0x0000000108083810 */ /* 0x000fe40007ffe0ff */
[----:B------:R-:W-:Y:S02]  /*21f0*/  @!P4 LOP3.LUT R8, RZ, R0, RZ, 0x33, !PT ;  /* 0x00000000ff08c212 */ /* 0x000fe400078e33ff */
[----:B------:R-:W-:-:S03]  /*2200*/  SEL R4, R5, R4, !P0 ;  /* 0x0000000405047207 */ /* 0x000fc60004000000 */
[----:B------:R-:W-:-:S04]  /*2210*/  IMAD.HI.U32 R0, R3, R8, RZ ;  /* 0x0000000803007227 */ /* 0x000fc800078e00ff */
[----:B------:R-:W-:-:S04]  /*2220*/  IMAD.HI.U32 R3, R3, R4, RZ ;  /* 0x0000000403037227 */ /* 0x000fc800078e00ff */
[----:B------:R-:W-:Y:S01]  /*2230*/  IMAD.MOV R0, RZ, RZ, -R0 ;  /* 0x000000ffff007224 */ /* 0x000fe200078e0a00 */
[----:B------:R-:W-:-:S03]  /*2240*/  IADD3 R3, PT, PT, -R3, RZ, RZ ;  /* 0x000000ff03037210 */ /* 0x000fc60007ffe1ff */
[C---:B------:R-:W-:Y:S02]  /*2250*/  IMAD R8, R25.reuse, R0, R8 ;  /* 0x0000000019087224 */ /* 0x040fe400078e0208 */
[C---:B------:R-:W-:Y:S01]  /*2260*/  IMAD R6, R25.reuse, R3, R4 ;  /* 0x0000000319067224 */ /* 0x040fe200078e0204 */
[----:B------:R-:W0:Y:S01]  /*2270*/  S2R R0, SR_TID.X ;  /* 0x0000000000007919 */ /* 0x000e220000002100 */
[----:B------:R-:W-:Y:S02]  /*2280*/  IADD3 R4, PT, PT, -R4, RZ, RZ ;  /* 0x000000ff04047210 */ /* 0x000fe40007ffe1ff */
[-C--:B------:R-:W-:Y:S02]  /*2290*/  ISETP.GE.U32.AND P2, PT, R8, R25.reuse, PT ;  /* 0x000000190800720c */ /* 0x080fe40003f46070 */
[----:B------:R-:W-:Y:S01]  /*22a0*/  ISETP.GE.U32.AND P1, PT, R6, R25, PT ;  /* 0x000000190600720c */ /* 0x000fe20003f26070 */
[----:B------:R-:W-:-:S04]  /*22b0*/  IMAD R4, R25, R4, UR4 ;  /* 0x0000000419047e24 */ /* 0x000fc8000f8e0204 */
[----:B------:R-:W-:-:S05]  /*22c0*/  IMAD.IADD R4, R1, 0x1, R4 ;  /* 0x0000000101047824 */ /* 0x000fca00078e0204 */
[----:B------:R1:W5:Y:S01]  /*22d0*/  LDL.S8 R16, [R4+0x8] ;  /* 0x0000080004107983 */ /* 0x0003620000100200 */
[--C-:B------:R-:W-:Y:S02]  /*22e0*/  @P2 IMAD.IADD R8, R8, 0x1, -R25.reuse ;  /* 0x0000000108082824 */ /* 0x100fe400078e0a19 */
[----:B------:R-:W-:-:S03]  /*22f0*/  @P1 IMAD.IADD R6, R6, 0x1, -R25 ;  /* 0x0000000106061824 */ /* 0x000fc600078e0a19 */
[-C--:B------:R-:W-:Y:S02]  /*2300*/  ISETP.GE.U32.AND P2, PT, R8, R25.reuse, PT ;  /* 0x000000190800720c */ /* 0x080fe40003f46070 */
[----:B------:R-:W-:Y:S02]  /*2310*/  ISETP.GE.U32.AND P1, PT, R6, R25, PT ;  /* 0x000000190600720c */ /* 0x000fe40003f26070 */
[----:B0-----:R-:W-:-:S09]  /*2320*/  IADD3 R0, PT, PT, R1, R0, RZ ;  /* 0x0000000001007210 */ /* 0x001fd20007ffe0ff */
[--C-:B------:R-:W-:Y:S02]  /*2330*/  @P2 IMAD.IADD R8, R8, 0x1, -R25.reuse ;  /* 0x0000000108082824 */ /* 0x100fe400078e0a19 */
[----:B------:R-:W-:Y:S01]  /*2340*/  @P1 IMAD.IADD R6, R6, 0x1, -R25 ;  /* 0x0000000106061824 */ /* 0x000fe200078e0a19 */
[----:B------:R1:W5:Y:S02]  /*2350*/  LDL.S8 R19, [R0+0x8] ;  /* 0x0000080000137983 */ /* 0x0003640000100200 */
[C---:B------:R-:W-:Y:S02]  /*2360*/  SEL R8, R5.reuse, R8, !P0 ;  /* 0x0000000805087207 */ /* 0x040fe40004000000 */
[----:B------:R-:W-:-:S03]  /*2370*/  SEL R6, R5, R6, !P0 ;  /* 0x0000000605067207 */ /* 0x000fc60004000000 */
[C---:B------:R-:W-:Y:S01]  /*2380*/  IMAD.IADD R8, R1.reuse, 0x1, R8 ;  /* 0x0000000101087824 */ /* 0x040fe200078e0208 */
[----:B------:R-:W-:-:S04]  /*2390*/  IADD3 R6, PT, PT, R1, R6, RZ ;  /* 0x0000000601067210 */ /* 0x000fc80007ffe0ff */
[----:B------:R1:W5:Y:S04]  /*23a0*/  LDL.S8 R28, [R8+0x8] ;  /* 0x00000800081c7983 */ /* 0x0003680000100200 */
[----:B------:R1:W5:Y:S01]  /*23b0*/  LDL.S8 R17, [R6+0x8] ;  /* 0x0000080006117983 */ /* 0x0003620000100200 */
[----:B------:R-:W-:Y:S01]  /*23c0*/  ISETP.GE.U32.AND P0, PT, R25, 0x4, PT ;  /* 0x000000041900780c */ /* 0x000fe20003f06070 */
[----:B------:R-:W-:Y:S01]  /*23d0*/  BSSY.RECONVERGENT B6, `(.L_x_41) ;  /* 0x000003e000067945 */ /* 0x000fe20003800200 */
[----:B------:R-:W-:-:S11]  /*23e0*/  IMAD.MOV.U32 R29, RZ, RZ, RZ ;  /* 0x000000ffff1d7224 */ /* 0x000fd600078e00ff */
[----:B-1----:R-:W-:Y:S05]  /*23f0*/  @!P0 BRA `(.L_x_42) ;  /* 0x0000000000ec8947 */ /* 0x002fea0003800000 */
[----:B------:R-:W-:Y:S01]  /*2400*/  LOP3.LUT R27, R25, 0xfffffffc, RZ, 0xc0, !PT ;  /* 0xfffffffc191b7812 */ /* 0x000fe200078ec0ff */
[----:B------:R-:W-:Y:S01]  /*2410*/  VIADD R22, R1, 0x9 ;  /* 0x0000000901167836 */ /* 0x000fe20000000000 */
[----:B------:R-:W-:Y:S02]  /*2420*/  LOP3.LUT R29, R25, 0x7ffffffc, RZ, 0xc0, !PT ;  /* 0x7ffffffc191d7812 */ /* 0x000fe400078ec0ff */
[----:B------:R-:W-:-:S07]  /*2430*/  IADD3 R27, PT, PT, -R27, RZ, RZ ;  /* 0x000000ff1b1b7210 */ /* 0x000fce0007ffe1ff */
.L_x_47:
[----:B------:R-:W2:Y:S01]  /*2440*/  LDL.S8 R18, [R22+-0x1] ;  /* 0xffffff0016127983 */ /* 0x000ea20000100200 */
[----:B------:R-:W-:Y:S01]  /*2450*/  MOV R23, 0x0 ;  /* 0x0000000000177802 */ /* 0x000fe20000000f00 */
[----:B------:R-:W0:Y:S01]  /*2460*/  LDCU.64 UR4, c[0x4][0x80] ;  /* 0x01001000ff0477ac */ /* 0x000e220008000a00 */
[----:B------:R-:W-:Y:S01]  /*2470*/  VIADD R27, R27, 0x4 ;  /* 0x000000041b1b7836 */ /* 0x000fe20000000000 */
[----:B-----5:R1:W-:Y:S01]  /*2480*/  STL.64 [R1+0x18], R16 ;  /* 0x0000181001007387 */ /* 0x0203e20000100a00 */
[----:B------:R1:W3:Y:S01]  /*2490*/  LDC.64 R8, c[0x4][R23] ;  /* 0x0100000017087b82 */ /* 0x0002e20000000a00 */
[----:B------:R-:W-:Y:S02]  /*24a0*/  IMAD.MOV.U32 R6, RZ, RZ, R26 ;  /* 0x000000ffff067224 */ /* 0x000fe400078e001a */
[----:B------:R1:W-:Y:S01]  /*24b0*/  STL [R1+0x20], R28 ;  /* 0x0000201c01007387 */ /* 0x0003e20000100800 */
[----:B------:R-:W-:Y:S01]  /*24c0*/  ISETP.NE.AND P0, PT, R27, RZ, PT ;  /* 0x000000ff1b00720c */ /* 0x000fe20003f05270 */
[----:B------:R-:W-:-:S03]  /*24d0*/  IMAD.MOV.U32 R7, RZ, RZ, R2 ;  /* 0x000000ffff077224 */ /* 0x000fc600078e0002 */
[----:B------:R-:W-:Y:S01]  /*24e0*/  P2R R0, PR, RZ, 0x1 ;  /* 0x00000001ff007803 */ /* 0x000fe20000000000 */
[----:B0-----:R-:W-:Y:S01]  /*24f0*/  IMAD.U32 R4, RZ, RZ, UR4 ;  /* 0x00000004ff047e24 */ /* 0x001fe2000f8e00ff */
[----:B------:R-:W-:Y:S01]  /*2500*/  MOV R5, UR5 ;  /* 0x0000000500057c02 */ /* 0x000fe20008000f00 */
[----:B--23--:R1:W-:Y:S06]  /*2510*/  STL.64 [R1+0x10], R18 ;  /* 0x0000101201007387 */ /* 0x00c3ec0000100a00 */
[----:B------:R-:W-:-:S07]  /*2520*/  LEPC R20, `(.L_x_43) ;  /* 0x000000001014794e */ /* 0x000fce0000000000 */
[----:B-1----:R-:W-:Y:S05]  /*2530*/  CALL.ABS.NOINC R8 ;  /* 0x0000000008007343 */ /* 0x002fea0003c00000 */
.L_x_43:
[----:B------:R-:W2:Y:S01]  /*2540*/  LDL.S8 R18, [R22] ;  /* 0x0000000016127983 */ /* 0x000ea20000100200 */
[----:B------:R0:W1:Y:S01]  /*2550*/  LDC.64 R8, c[0x4][R23] ;  /* 0x0100000017087b82 */ /* 0x0000620000000a00 */
[----:B------:R-:W3:Y:S01]  /*2560*/  LDCU.64 UR4, c[0x4][0x80] ;  /* 0x01001000ff0477ac */ /* 0x000ee20008000a00 */
[----:B------:R-:W-:Y:S01]  /*2570*/  IMAD.MOV.U32 R6, RZ, RZ, R26 ;  /* 0x000000ffff067224 */ /* 0x000fe200078e001a */
[----:B------:R0:W-:Y:S01]  /*2580*/  STL.64 [R1+0x18], R16 ;  /* 0x0000181001007387 */ /* 0x0001e20000100a00 */
[----:B------:R-:W-:-:S03]  /*2590*/  MOV R7, R2 ;  /* 0x0000000200077202 */ /* 0x000fc60000000f00 */
[----:B------:R0:W-:Y:S01]  /*25a0*/  STL [R1+0x20], R28 ;  /* 0x0000201c01007387 */ /* 0x0001e20000100800 */
[----:B---3--:R-:W-:Y:S01]  /*25b0*/  MOV R4, UR4 ;  /* 0x0000000400047c02 */ /* 0x008fe20008000f00 */
[----:B------:R-:W-:Y:S02]  /*25c0*/  IMAD.U32 R5, RZ, RZ, UR5 ;  /* 0x00000005ff057e24 */ /* 0x000fe4000f8e00ff */
[----:B-12---:R0:W-:Y:S05]  /*25d0*/  STL.64 [R1+0x10], R18 ;  /* 0x0000101201007387 */ /* 0x0061ea0000100a00 */
[----:B------:R-:W-:-:S07]  /*25e0*/  LEPC R20, `(.L_x_44) ;  /* 0x000000001014794e */ /* 0x000fce0000000000 */
[----:B0-----:R-:W-:Y:S05]  /*25f0*/  CALL.ABS.NOINC R8 ;  /* 0x0000000008007343 */ /* 0x001fea0003c00000 */
.L_x_44:
[----:B------:R-:W2:Y:S01]  /*2600*/  LDL.S8 R18, [R22+0x1] ;  /* 0x0000010016127983 */ /* 0x000ea20000100200 */
[----:B------:R0:W1:Y:S01]  /*2610*/  LDC.64 R8, c[0x4][R23] ;  /* 0x0100000017087b82 */ /* 0x0000620000000a00 */
[----:B------:R-:W3:Y:S01]  /*2620*/  LDCU.64 UR4, c[0x4][0x80] ;  /* 0x01001000ff0477ac */ /* 0x000ee20008000a00 */
[----:B------:R-:W-:Y:S01]  /*2630*/  MOV R6, R26 ;  /* 0x0000001a00067202 */ /* 0x000fe20000000f00 */
[----:B------:R0:W-:Y:S01]  /*2640*/  STL.64 [R1+0x18], R16 ;  /* 0x0000181001007387 */ /* 0x0001e20000100a00 */
[----:B------:R-:W-:-:S03]  /*2650*/  IMAD.MOV.U32 R7, RZ, RZ, R2 ;  /* 0x000000ffff077224 */ /* 0x000fc600078e0002 */
[----:B------:R0:W-:Y:S01]  /*2660*/  STL [R1+0x20], R28 ;  /* 0x0000201c01007387 */ /* 0x0001e20000100800 */
[----:B---3--:R-:W-:Y:S02]  /*2670*/  IMAD.U32 R4, RZ, RZ, UR4 ;  /* 0x00000004ff047e24 */ /* 0x008fe4000f8e00ff */
[----:B------:R-:W-:Y:S01]  /*2680*/  IMAD.U32 R5, RZ, RZ, UR5 ;  /* 0x00000005ff057e24 */ /* 0x000fe2000f8e00ff */
[----:B-12---:R0:W-:Y:S06]  /*2690*/  STL.64 [R1+0x10], R18 ;  /* 0x0000101201007387 */ /* 0x0061ec0000100a00 */
[----:B------:R-:W-:-:S07]  /*26a0*/  LEPC R20, `(.L_x_45) ;  /* 0x000000001014794e */ /* 0x000fce0000000000 */
[----:B0-----:R-:W-:Y:S05]  /*26b0*/  CALL.ABS.NOINC R8 ;  /* 0x0000000008007343 */ /* 0x001fea0003c00000 */
.L_x_45:
[----:B------:R-:W2:Y:S01]  /*26c0*/  LDL.S8 R18, [R22+0x2] ;  /* 0x0000020016127983 */ /* 0x000ea20000100200 */
[----:B------:R0:W1:Y:S01]  /*26d0*/  LDC.64 R8, c[0x4][R23] ;  /* 0x0100000017087b82 */ /* 0x0000620000000a00 */
[----:B------:R-:W3:Y:S01]  /*26e0*/  LDCU.64 UR4, c[0x4][0x80] ;  /* 0x01001000ff0477ac */ /* 0x000ee20008000a00 */
[----:B------:R-:W-:Y:S01]  /*26f0*/  IMAD.MOV.U32 R6, RZ, RZ, R26 ;  /* 0x000000ffff067224 */ /* 0x000fe200078e001a */
[----:B------:R0:W-:Y:S01]  /*2700*/  STL.64 [R1+0x18], R16 ;  /* 0x0000181001007387 */ /* 0x0001e20000100a00 */
[----:B------:R-:W-:-:S03]  /*2710*/  IMAD.MOV.U32 R7, RZ, RZ, R2 ;  /* 0x000000ffff077224 */ /* 0x000fc600078e0002 */
[----:B------:R0:W-:Y:S01]  /*2720*/  STL [R1+0x20], R28 ;  /* 0x0000201c01007387 */ /* 0x0001e20000100800 */
[----:B---3--:R-:W-:Y:S01]  /*2730*/  IMAD.U32 R4, RZ, RZ, UR4 ;  /* 0x00000004ff047e24 */ /* 0x008fe2000f8e00ff */
[----:B------:R-:W-:Y:S02]  /*2740*/  MOV R5, UR5 ;  /* 0x0000000500057c02 */ /* 0x000fe40008000f00 */
[----:B-12---:R0:W-:Y:S05]  /*2750*/  STL.64 [R1+0x10], R18 ;  /* 0x0000101201007387 */ /* 0x0061ea0000100a00 */
[----:B------:R-:W-:-:S07]  /*2760*/  LEPC R20, `(.L_x_46) ;  /* 0x000000001014794e */ /* 0x000fce0000000000 */
[----:B0-----:R-:W-:Y:S05]  /*2770*/  CALL.ABS.NOINC R8 ;  /* 0x0000000008007343 */ /* 0x001fea0003c00000 */
.L_x_46:
[----:B------:R-:W-:Y:S02]  /*2780*/  ISETP.NE.AND P6, PT, R27, RZ, PT ;  /* 0x000000ff1b00720c */ /* 0x000fe40003fc5270 */
[----:B------:R-:W-:-:S11]  /*2790*/  IADD3 R22, PT, PT, R22, 0x4, RZ ;  /* 0x0000000416167810 */ /* 0x000fd60007ffe0ff */
[----:B------:R-:W-:Y:S05]  /*27a0*/  @P6 BRA `(.L_x_47) ;  /* 0xfffffffc00246947 */ /* 0x000fea000383ffff */
.L_x_42:
[----:B------:R-:W-:Y:S05]  /*27b0*/  BSYNC.RECONVERGENT B6 ;  /* 0x0000000000067941 */ /* 0x000fea0003800200 */
.L_x_41:
[----:B------:R-:W-:-:S13]  /*27c0*/  LOP3.LUT P0, R18, R25, 0x3, RZ, 0xc0, !PT ;  /* 0x0000000319127812 */ /* 0x000fda000780c0ff */
[----:B------:R-:W-:Y:S05]  /*27d0*/  @!P0 EXIT ;  /* 0x000000000000894d */ /* 0x000fea0003800000 */
[----:B------:R-:W-:Y:S02]  /*27e0*/  IMAD.IADD R24, R29, 0x1, R24 ;  /* 0x000000011d187824 */ /* 0x000fe400078e0218 */
[----:B------:R-:W-:-:S07]  /*27f0*/  IMAD.MOV R18, RZ, RZ, -R18 ;  /* 0x000000ffff127224 */ /* 0x000fce00078e0a12 */
.L_x_49:
[----:B------:R-:W2:Y:S01]  /*2800*/  LDL.S8 R10, [R24] ;  /* 0x00000000180a7983 */ /* 0x000ea20000100200 */
[----:B------:R-:W-:Y:S01]  /*2810*/  MOV R8, 0x0 ;  /* 0x0000000000087802 */ /* 0x000fe20000000f00 */
[----:B------:R-:W0:Y:S01]  /*2820*/  LDCU.64 UR4, c[0x4][0x80] ;  /* 0x01001000ff0477ac */ /* 0x000e220008000a00 */
[----:B-----5:R-:W-:Y:S01]  /*2830*/  MOV R11, R19 ;  /* 0x00000013000b7202 */ /* 0x020fe20000000f00 */
[----:B------:R1:W-:Y:S01]  /*2840*/  STL.64 [R1+0x18], R16 ;  /* 0x0000181001007387 */ /* 0x0003e20000100a00 */
[----:B------:R-:W-:Y:S01]  /*2850*/  MOV R6, R26 ;  /* 0x0000001a00067202 */ /* 0x000fe20000000f00 */
[----:B------:R-:W-:Y:S01]  /*2860*/  IMAD.MOV.U32 R7, RZ, RZ, R2 ;  /* 0x000000ffff077224 */ /* 0x000fe200078e0002 */
[----:B------:R-:W3:Y:S01]  /*2870*/  LDC.64 R8, c[0x4][R8] ;  /* 0x0100000008087b82 */ /* 0x000ee20000000a00 */
[----:B------:R1:W-:Y:S01]  /*2880*/  STL [R1+0x20], R28 ;  /* 0x0000201c01007387 */ /* 0x0003e20000100800 */
[----:B0-----:R-:W-:Y:S02]  /*2890*/  IMAD.U32 R4, RZ, RZ, UR4 ;  /* 0x00000004ff047e24 */ /* 0x001fe4000f8e00ff */
[----:B------:R-:W-:Y:S01]  /*28a0*/  IMAD.U32 R5, RZ, RZ, UR5 ;  /* 0x00000005ff057e24 */ /* 0x000fe2000f8e00ff */
[----:B--23--:R1:W-:Y:S06]  /*28b0*/  STL.64 [R1+0x10], R10 ;  /* 0x0000100a01007387 */ /* 0x00c3ec0000100a00 */
[----:B------:R-:W-:-:S07]  /*28c0*/  LEPC R20, `(.L_x_48) ;  /* 0x000000001014794e */ /* 0x000fce0000000000 */
[----:B-1----:R-:W-:Y:S05]  /*28d0*/  CALL.ABS.NOINC R8 ;  /* 0x0000000008007343 */ /* 0x002fea0003c00000 */
.L_x_48:
[----:B------:R-:W-:-:S05]  /*28e0*/  VIADD R18, R18, 0x1 ;  /* 0x0000000112127836 */ /* 0x000fca0000000000 */
[----:B------:R-:W-:-:S13]  /*28f0*/  ISETP.NE.AND P0, PT, R18, RZ, PT ;  /* 0x000000ff1200720c */ /* 0x000fda0003f05270 */
[----:B------:R-:W-:Y:S05]  /*2900*/  @!P0 EXIT ;  /* 0x000000000000894d */ /* 0x000fea0003800000 */
[----:B------:R-:W-:Y:S01]  /*2910*/  IADD3 R24, PT, PT, R24, 0x1, RZ ;  /* 0x0000000118187810 */ /* 0x000fe20007ffe0ff */
[----:B------:R-:W-:Y:S06]  /*2920*/  BRA `(.L_x_49) ;  /* 0xfffffffc00b47947 */ /* 0x000fec000383ffff */
.L_x_117:
[----:B------:R-:W-:-:S13]  /*2930*/  ISETP.NE.AND P0, PT, R25, RZ, PT ;  /* 0x000000ff1900720c */ /* 0x000fda0003f05270 */
[----:B------:R-:W-:Y:S05]  /*2940*/  @!P0 EXIT ;  /* 0x000000000000894d */ /* 0x000fea0003800000 */
[----:B------:R-:W0:Y:S01]  /*2950*/  I2F.U32.RP R0, R25 ;  /* 0x0000001900007306 */ /* 0x000e220000209000 */
[----:B------:R-:W1:Y:S07]  /*2960*/  S2UR UR4, SR_CTAID.X ;  /* 0x00000000000479c3 */ /* 0x000e6e0000002500 */
[----:B0-----:R-:W0:Y:S02]  /*2970*/  MUFU.RCP R0, R0 ;  /* 0x0000000000007308 */ /* 0x001e240000001000 */
[----:B0-----:R-:W-:-:S02]  /*2980*/  VIADD R4, R0, 0xffffffe ;  /* 0x0ffffffe00047836 */ /* 0x001fc40000000000 */
[----:B------:R-:W0:Y:S04]  /*2990*/  S2R R0, SR_TID.X ;  /* 0x0000000000007919 */ /* 0x000e280000002100 */
[----:B------:R2:W3:Y:S02]  /*29a0*/  F2I.FTZ.U32.TRUNC.NTZ R5, R4 ;  /* 0x0000000400057305 */ /* 0x0004e4000021f000 */
[----:B--2---:R-:W-:Y:S02]  /*29b0*/  HFMA2 R4, -RZ, RZ, 0, 0 ;  /* 0x00000000ff047431 */ /* 0x004fe400000001ff */
[----:B---3--:R-:W-:-:S04]  /*29c0*/  IMAD.MOV R6, RZ, RZ, -R5 ;  /* 0x000000ffff067224 */ /* 0x008fc800078e0a05 */
[----:B------:R-:W-:-:S04]  /*29d0*/  IMAD R3, R6, R25, RZ ;  /* 0x0000001906037224 */ /* 0x000fc800078e02ff */
[----:B------:R-:W-:-:S06]  /*29e0*/  IMAD.HI.U32 R3, R5, R3, R4 ;  /* 0x0000000305037227 */ /* 0x000fcc00078e0004 */
[----:B-1----:R-:W-:Y:S01]  /*29f0*/  IMAD.HI.U32 R5, R3, UR4, RZ ;  /* 0x0000000403057c27 */ /* 0x002fe2000f8e00ff */
[----:B0-----:R-:W-:-:S03]  /*2a00*/  IADD3 R0, PT, PT, R1, R0, RZ ;  /* 0x0000000001007210 */ /* 0x001fc60007ffe0ff */
[----:B------:R-:W-:Y:S02]  /*2a10*/  IMAD.MOV R6, RZ, RZ, -R5 ;  /* 0x000000ffff067224 */ /* 0x000fe400078e0a05 */
[----:B------:R0:W5:Y:S02]  /*2a20*/  LDL.S8 R19, [R0+0x8] ;  /* 0x0000080000137983 */ /* 0x0001640000100200 */
[----:B------:R-:W-:-:S05]  /*2a30*/  IMAD R6, R25, R6, UR4 ;  /* 0x0000000419067e24 */ /* 0x000fca000f8e0206 */
[----:B------:R-:W-:-:S13]  /*2a40*/  ISETP.GE.U32.AND P0, PT, R6, R25, PT ;  /* 0x000000190600720c */ /* 0x000fda0003f06070 */
[----:B------:R-:W-:Y:S01]  /*2a50*/  @P0 IMAD.IADD R6, R6, 0x1, -R25 ;  /* 0x0000000106060824 */ /* 0x000fe200078e0a19 */
[----:B------:R-:W-:Y:S02]  /*2a60*/  @P0 IADD3 R5, PT, PT, R5, 0x1, RZ ;  /* 0x0000000105050810 */ /* 0x000fe40007ffe0ff */
[----:B------:R-:W-:Y:S02]  /*2a70*/  ISETP.NE.U32.AND P0, PT, R25, RZ, PT ;  /* 0x000000ff1900720c */ /* 0x000fe40003f05070 */
[-C--:B------:R-:W-:Y:S02]  /*2a80*/  ISETP.GE.U32.AND P1, PT, R6, R25.reuse, PT ;  /* 0x000000190600720c */ /* 0x080fe40003f26070 */
[----:B------:R-:W-:-:S11]  /*2a90*/  LOP3.LUT R6, RZ, R25, RZ, 0x33, !PT ;  /* 0x00000019ff067212 */ /* 0x000fd600078e33ff */
[----:B------:R-:W-:-:S05]  /*2aa0*/  @P1 VIADD R5, R5, 0x1 ;  /* 0x0000000105051836 */ /* 0x000fca0000000000 */
[----:B------:R-:W-:-:S05]  /*2ab0*/  SEL R4, R6, R5, !P0 ;  /* 0x0000000506047207 */ /* 0x000fca0004000000 */
[----:B------:R-:W-:-:S04]  /*2ac0*/  IMAD.HI.U32 R3, R3, R4, RZ ;  /* 0x0000000403037227 */ /* 0x000fc800078e00ff */
[----:B------:R-:W-:-:S04]  /*2ad0*/  IMAD.MOV R3, RZ, RZ, -R3 ;  /* 0x000000ffff037224 */ /* 0x000fc800078e0a03 */
[--C-:B------:R-:W-:Y:S02]  /*2ae0*/  IMAD R8, R25, R3, R4.reuse ;  /* 0x0000000319087224 */ /* 0x100fe400078e0204 */
[----:B------:R-:W-:-:S03]  /*2af0*/  IMAD.MOV R4, RZ, RZ, -R4 ;  /* 0x000000ffff047224 */ /* 0x000fc600078e0a04 */
[----:B------:R-:W-:Y:S01]  /*2b00*/  ISETP.GE.U32.AND P1, PT, R8, R25, PT ;  /* 0x000000190800720c */ /* 0x000fe20003f26070 */
[----:B------:R-:W-:-:S04]  /*2b10*/  IMAD R4, R25, R4, UR4 ;  /* 0x0000000419047e24 */ /* 0x000fc8000f8e0204 */
[----:B------:R-:W-:-:S05]  /*2b20*/  IMAD.IADD R4, R1, 0x1, R4 ;  /* 0x0000000101047824 */ /* 0x000fca00078e0204 */
[----:B------:R0:W5:Y:S03]  /*2b30*/  LDL.S8 R16, [R4+0x8] ;  /* 0x0000080004107983 */ /* 0x0001660000100200 */
[----:B------:R-:W-:-:S04]  /*2b40*/  @P1 IADD3 R8, PT, PT, R8, -R25, RZ ;  /* 0x8000001908081210 */ /* 0x000fc80007ffe0ff */
[----:B------:R-:W-:-:S13]  /*2b50*/  ISETP.GE.U32.AND P1, PT, R8, R25, PT ;  /* 0x000000190800720c */ /* 0x000fda0003f26070 */
[----:B------:R-:W-:-:S05]  /*2b60*/  @P1 IMAD.IADD R8, R8, 0x1, -R25 ;  /* 0x0000000108081824 */ /* 0x000fca00078e0a19 */
[----:B------:R-:W-:-:S05]  /*2b70*/  SEL R6, R6, R8, !P0 ;  /* 0x0000000806067207 */ /* 0x000fca0004000000 */
[----:B------:R-:W-:-:S05]  /*2b80*/  IMAD.IADD R6, R1, 0x1, R6 ;  /* 0x0000000101067824 */ /* 0x000fca00078e0206 */
[----:B------:R0:W5:Y:S01]  /*2b90*/  LDL.S8 R17, [R6+0x8] ;  /* 0x0000080006117983 */ /* 0x0001620000100200 */
[----:B------:R-:W-:Y:S01]  /*2ba0*/  ISETP.GE.U32.AND P0, PT, R25, 0x4, PT ;  /* 0x000000041900780c */ /* 0x000fe20003f06070 */
[----:B------:R-:W-:Y:S01]  /*2bb0*/  BSSY.RECONVERGENT B6, `(.L_x_50) ;  /* 0x000003a000067945 */ /* 0x000fe20003800200 */
[----:B------:R-:W-:-:S11]  /*2bc0*/  MOV R29, RZ ;  /* 0x000000ff001d7202 */ /* 0x000fd60000000f00 */
[----:B0-----:R-:W-:Y:S05]  /*2bd0*/  @!P0 BRA `(.L_x_51) ;  /* 0x0000000000dc8947 */ /* 0x001fea0003800000 */
[----:B------:R-:W-:Y:S01]  /*2be0*/  LOP3.LUT R23, R25, 0xfffffffc, RZ, 0xc0, !PT ;  /* 0xfffffffc19177812 */ /* 0x000fe200078ec0ff */
[----:B------:R-:W-:Y:S01]  /*2bf0*/  VIADD R22, R1, 0x9 ;  /* 0x0000000901167836 */ /* 0x000fe20000000000 */
[----:B------:R-:W-:-:S03]  /*2c00*/  LOP3.LUT R29, R25, 0x7ffffffc, RZ, 0xc0, !PT ;  /* 0x7ffffffc191d7812 */ /* 0x000fc600078ec0ff */
[----:B------:R-:W-:-:S07]  /*2c10*/  IMAD.MOV R23, RZ, RZ, -R23 ;  /* 0x000000ffff177224 */ /* 0x000fce00078e0a17 */
.L_x_56:
        /* <DEDUP_REMOVED lines=8> */
[----:B------:R-:W-:-:S04]  /*2ca0*/  ISETP.NE.AND P0, PT, R23, RZ, PT ;  /* 0x000000ff1700720c */ /* 0x000fc80003f05270 */
[----:B------:R-:W-:Y:S01]  /*2cb0*/  P2R R0, PR, RZ, 0x1 ;  /* 0x00000001ff007803 */ /* 0x000fe20000000000 */
[----:B0-----:R-:W-:Y:S02]  /*2cc0*/  IMAD.U32 R4, RZ, RZ, UR4 ;  /* 0x00000004ff047e24 */ /* 0x001fe4000f8e00ff */
[----:B------:R-:W-:Y:S01]  /*2cd0*/  IMAD.U32 R5, RZ, RZ, UR5 ;  /* 0x00000005ff057e24 */ /* 0x000fe2000f8e00ff */
[----:B--23--:R1:W-:Y:S06]  /*2ce0*/  STL.64 [R1+0x10], R18 ;  /* 0x0000101201007387 */ /* 0x00c3ec0000100a00 */
[----:B------:R-:W-:-:S07]  /*2cf0*/  LEPC R20, `(.L_x_52) ;  /* 0x000000001014794e */ /* 0x000fce0000000000 */
[----:B-1----:R-:W-:Y:S05]  /*2d00*/  CALL.ABS.NOINC R8 ;  /* 0x0000000008007343 */ /* 0x002fea0003c00000 */
.L_x_52:
[----:B------:R-:W2:Y:S01]  /*2d10*/  LDL.S8 R18, [R22] ;  /* 0x0000000016127983 */ /* 0x000ea20000100200 */
[----:B------:R0:W1:Y:S01]  /*2d20*/  LDC.64 R8, c[0x4][R27] ;  /* 0x010000001b087b82 */ /* 0x0000620000000a00 */
[----:B------:R-:W3:Y:S01]  /*2d30*/  LDCU.64 UR4, c[0x4][0x78] ;  /* 0x01000f00ff0477ac */ /* 0x000ee20008000a00 */
[----:B------:R-:W-:Y:S01]  /*2d40*/  IMAD.MOV.U32 R6, RZ, RZ, R26 ;  /* 0x000000ffff067224 */ /* 0x000fe200078e001a */
[----:B------:R0:W-:Y:S01]  /*2d50*/  STL.64 [R1+0x18], R16 ;  /* 0x0000181001007387 */ /* 0x0001e20000100a00 */
[----:B------:R-:W-:Y:S02]  /*2d60*/  IMAD.MOV.U32 R7, RZ, RZ, R2 ;  /* 0x000000ffff077224 */ /* 0x000fe400078e0002 */
[----:B---3--:R-:W-:Y:S01]  /*2d70*/  IMAD.U32 R4, RZ, RZ, UR4 ;  /* 0x00000004ff047e24 */ /* 0x008fe2000f8e00ff */
[----:B------:R-:W-:Y:S01]  /*2d80*/  MOV R5, UR5 ;  /* 0x0000000500057c02 */ /* 0x000fe20008000f00 */
[----:B-12---:R0:W-:Y:S06]  /*2d90*/  STL.64 [R1+0x10], R18 ;  /* 0x0000101201007387 */ /* 0x0061ec0000100a00 */
[----:B------:R-:W-:-:S07]  /*2da0*/  LEPC R20, `(.L_x_53) ;  /* 0x000000001014794e */ /* 0x000fce0000000000 */
[----:B0-----:R-:W-:Y:S05]  /*2db0*/  CALL.ABS.NOINC R8 ;  /* 0x0000000008007343 */ /* 0x001fea0003c00000 */
.L_x_53:
[----:B------:R-:W2:Y:S01]  /*2dc0*/  LDL.S8 R18, [R22+0x1] ;  /* 0x0000010016127983 */ /* 0x000ea20000100200 */
[----:B------:R0:W1:Y:S01]  /*2dd0*/  LDC.64 R8, c[0x4][R27] ;  /* 0x010000001b087b82 */ /* 0x0000620000000a00 */
[----:B------:R-:W3:Y:S01]  /*2de0*/  LDCU.64 UR4, c[0x4][0x78] ;  /* 0x01000f00ff0477ac */ /* 0x000ee20008000a00 */
[----:B------:R-:W-:Y:S01]  /*2df0*/  IMAD.MOV.U32 R6, RZ, RZ, R26 ;  /* 0x000000ffff067224 */ /* 0x000fe200078e001a */
[----:B------:R0:W-:Y:S01]  /*2e00*/  STL.64 [R1+0x18], R16 ;  /* 0x0000181001007387 */ /* 0x0001e20000100a00 */
[----:B------:R-:W-:Y:S02]  /*2e10*/  MOV R7, R2 ;  /* 0x0000000200077202 */ /* 0x000fe40000000f00 */
[----:B---3--:R-:W-:Y:S01]  /*2e20*/  MOV R4, UR4 ;  /* 0x0000000400047c02 */ /* 0x008fe20008000f00 */
[----:B------:R-:W-:Y:S01]  /*2e30*/  IMAD.U32 R5, RZ, RZ, UR5 ;  /* 0x00000005ff057e24 */ /* 0x000fe2000f8e00ff */
[----:B-12---:R0:W-:Y:S06]  /*2e40*/  STL.64 [R1+0x10], R18 ;  /* 0x0000101201007387 */ /* 0x0061ec0000100a00 */
[----:B------:R-:W-:-:S07]  /*2e50*/  LEPC R20, `(.L_x_54) ;  /* 0x000000001014794e */ /* 0x000fce0000000000 */
[----:B0-----:R-:W-:Y:S05]  /*2e60*/  CALL.ABS.NOINC R8 ;  /* 0x0000000008007343 */ /* 0x001fea0003c00000 */
.L_x_54:
[----:B------:R-:W2:Y:S01]  /*2e70*/  LDL.S8 R18, [R22+0x2] ;  /* 0x0000020016127983 */ /* 0x000ea20000100200 */
[----:B------:R0:W1:Y:S01]  /*2e80*/  LDC.64 R8, c[0x4][R27] ;  /* 0x010000001b087b82 */ /* 0x0000620000000a00 */
[----:B------:R-:W3:Y:S01]  /*2e90*/  LDCU.64 UR4, c[0x4][0x78] ;  /* 0x01000f00ff0477ac */ /* 0x000ee20008000a00 */
[----:B------:R-:W-:Y:S01]  /*2ea0*/  MOV R6, R26 ;  /* 0x0000001a00067202 */ /* 0x000fe20000000f00 */
[----:B------:R0:W-:Y:S01]  /*2eb0*/  STL.64 [R1+0x18], R16 ;  /* 0x0000181001007387 */ /* 0x0001e20000100a00 */
[----:B------:R-:W-:Y:S02]  /*2ec0*/  IMAD.MOV.U32 R7, RZ, RZ, R2 ;  /* 0x000000ffff077224 */ /* 0x000fe400078e0002 */
[----:B---3--:R-:W-:Y:S02]  /*2ed0*/  IMAD.U32 R4, RZ, RZ, UR4 ;  /* 0x00000004ff047e24 */ /* 0x008fe4000f8e00ff */
[----:B------:R-:W-:Y:S01]  /*2ee0*/  IMAD.U32 R5, RZ, RZ, UR5 ;  /* 0x00000005ff057e24 */ /* 0x000fe2000f8e00ff */
[----:B-12---:R0:W-:Y:S06]  /*2ef0*/  STL.64 [R1+0x10], R18 ;  /* 0x0000101201007387 */ /* 0x0061ec0000100a00 */
[----:B------:R-:W-:-:S07]  /*2f00*/  LEPC R20, `(.L_x_55) ;  /* 0x000000001014794e */ /* 0x000fce0000000000 */
[----:B0-----:R-:W-:Y:S05]  /*2f10*/  CALL.ABS.NOINC R8 ;  /* 0x0000000008007343 */ /* 0x001fea0003c00000 */
.L_x_55:
[----:B------:R-:W-:Y:S01]  /*2f20*/  ISETP.NE.AND P6, PT, R23, RZ, PT ;  /* 0x000000ff1700720c */ /* 0x000fe20003fc5270 */
[----:B------:R-:W-:-:S12]  /*2f30*/  VIADD R22, R22, 0x4 ;  /* 0x0000000416167836 */ /* 0x000fd80000000000 */
[----:B------:R-:W-:Y:S05]  /*2f40*/  @P6 BRA `(.L_x_56) ;  /* 0xfffffffc00346947 */ /* 0x000fea000383ffff */
.L_x_51:
[----:B------:R-:W-:Y:S05]  /*2f50*/  BSYNC.RECONVERGENT B6 ;  /* 0x0000000000067941 */ /* 0x000fea0003800200 */
.L_x_50:
[----:B------:R-:W-:-:S13]  /*2f60*/  LOP3.LUT P0, R22, R25, 0x3, RZ, 0xc0, !PT ;  /* 0x0000000319167812 */ /* 0x000fda000780c0ff */
[----:B------:R-:W-:Y:S05]  /*2f70*/  @!P0 EXIT ;  /* 0x000000000000894d */ /* 0x000fea0003800000 */
[----:B------:R-:W-:Y:S01]  /*2f80*/  IADD3 R24, PT, PT, R29, R24, RZ ;  /* 0x000000181d187210 */ /* 0x000fe20007ffe0ff */
[----:B------:R-:W-:-:S07]  /*2f90*/  IMAD.MOV R22, RZ, RZ, -R22 ;  /* 0x000000ffff167224 */ /* 0x000fce00078e0a16 */
.L_x_58:
[----:B------:R-:W2:Y:S01]  /*2fa0*/  LDL.S8 R18, [R24] ;  /* 0x0000000018127983 */ /* 0x000ea20000100200 */
[----:B------:R-:W-:Y:S01]  /*2fb0*/  MOV R0, 0x0 ;  /* 0x0000000000007802 */ /* 0x000fe20000000f00 */
[----:B------:R-:W0:Y:S01]  /*2fc0*/  LDCU.64 UR4, c[0x4][0x78] ;  /* 0x01000f00ff0477ac */ /* 0x000e220008000a00 */
[----:B------:R-:W-:Y:S01]  /*2fd0*/  IMAD.MOV.U32 R6, RZ, RZ, R26 ;  /* 0x000000ffff067224 */ /* 0x000fe200078e001a */
[----:B-----5:R1:W-:Y:S01]  /*2fe0*/  STL.64 [R1+0x18], R16 ;  /* 0x0000181001007387 */ /* 0x0203e20000100a00 */
[----:B------:R1:W3:Y:S01]  /*2ff0*/  LDC.64 R8, c[0x4][R0] ;  /* 0x0100000000087b82 */ /* 0x0002e20000000a00 */
[----:B------:R-:W-:Y:S02]  /*3000*/  IMAD.MOV.U32 R7, RZ, RZ, R2 ;  /* 0x000000ffff077224 */ /* 0x000fe400078e0002 */
[----:B0-----:R-:W-:Y:S01]  /*3010*/  IMAD.U32 R4, RZ, RZ, UR4 ;  /* 0x00000004ff047e24 */ /* 0x001fe2000f8e00ff */
[----:B------:R-:W-:Y:S01]  /*3020*/  MOV R5, UR5 ;  /* 0x0000000500057c02 */ /* 0x000fe20008000f00 */
[----:B--23--:R1:W-:Y:S06]  /*3030*/  STL.64 [R1+0x10], R18 ;  /* 0x0000101201007387 */ /* 0x00c3ec0000100a00 */
[----:B------:R-:W-:-:S07]  /*3040*/  LEPC R20, `(.L_x_57) ;  /* 0x000000001014794e */ /* 0x000fce0000000000 */
[----:B-1----:R-:W-:Y:S05]  /*3050*/  CALL.ABS.NOINC R8 ;  /* 0x0000000008007343 */ /* 0x002fea0003c00000 */
.L_x_57:
[----:B------:R-:W-:-:S04]  /*3060*/  IADD3 R22, PT, PT, R22, 0x1, RZ ;  /* 0x0000000116167810 */ /* 0x000fc80007ffe0ff */
[----:B------:R-:W-:-:S13]  /*3070*/  ISETP.NE.AND P0, PT, R22, RZ, PT ;  /* 0x000000ff1600720c */ /* 0x000fda0003f05270 */
[----:B------:R-:W-:Y:S05]  /*3080*/  @!P0 EXIT ;  /* 0x000000000000894d */ /* 0x000fea0003800000 */
[----:B------:R-:W-:Y:S01]  /*3090*/  VIADD R24, R24, 0x1 ;  /* 0x0000000118187836 */ /* 0x000fe20000000000 */
[----:B------:R-:W-:Y:S06]  /*30a0*/  BRA `(.L_x_58) ;  /* 0xfffffffc00bc7947 */ /* 0x000fec000383ffff */
.L_x_59:
[----:B------:R-:W-:-:S00]  /*30b0*/  BRA `(.L_x_59) ;  /* 0xfffffffc00fc7947 */ /* 0x000fc0000383ffff */
[----:B------:R-:W-:-:S00]  /*30c0*/  NOP ;  /* 0x0000000000007918 */ /* 0x000fc00000000000 */
        /* <DEDUP_REMOVED lines=11> */
.L_x_120:


//--------------------- .text._Z15random_passwordPcS_j --------------------------
	.section	.text._Z15random_passwordPcS_j,"ax",@progbits
	.align	128
        .global         _Z15random_passwordPcS_j
        .type           _Z15random_passwordPcS_j,@function
        .size           _Z15random_passwordPcS_j,(.L_x_121 - _Z15random_passwordPcS_j)
        .other          _Z15random_passwordPcS_j,@"STO_CUDA_ENTRY STV_DEFAULT"
_Z15random_passwordPcS_j:
.text._Z15random_passwordPcS_j:
[----:B------:R-:W0:Y:S01]  /*0000*/  LDC R1, c[0x0][0x37c] ;  /* 0x0000df00ff017b82 */ /* 0x000e220000000800 */
[----:B------:R-:W1:Y:S01]  /*0010*/  LDCU UR4, c[0x0][0x2f8] ;  /* 0x00005f00ff0477ac */ /* 0x000e620008000800 */
[----:B0-----:R-:W-:Y:S01]  /*0020*/  VIADD R1, R1, 0xffffffe8 ;  /* 0xffffffe801017836 */ /* 0x001fe20000000000 */
[----:B------:R-:W0:Y:S01]  /*0030*/  LDCU UR5, c[0x0][0x2fc] ;  /* 0x00005f80ff0577ac */ /* 0x000e220008000800 */
[----:B------:R-:W2:Y:S01]  /*0040*/  LDCU.64 UR12, c[0x0][0x358] ;  /* 0x00006b00ff0c77ac */ /* 0x000ea20008000a00 */
[----:B------:R-:W3:Y:S02]  /*0050*/  LDCU.64 UR8, c[0x0][0x380] ;  /* 0x00007000ff0877ac */ /* 0x000ee40008000a00 */
[----:B-1----:R-:W-:Y:S01]  /*0060*/  IADD3 R25, P0, PT, R1, UR4, RZ ;  /* 0x0000000401197c10 */ /* 0x002fe2000ff1e0ff */
[----:B------:R-:W-:-:S03]  /*0070*/  UMOV UR4, URZ ;  /* 0x000000ff00047c82 */ /* 0x000fc60008000000 */
[----:B------:R-:W-:Y:S01]  /*0080*/  IADD3 R23, P1, PT, R25, 0x10, RZ ;  /* 0x0000001019177810 */ /* 0x000fe20007f3e0ff */
[----:B0-----:R-:W-:-:S04]  /*0090*/  IMAD.X R24, RZ, RZ, UR5, P0 ;  /* 0x00000005ff187e24 */ /* 0x001fc800080e06ff */
[----:B--23--:R-:W-:-:S08]  /*00a0*/  IMAD.X R19, RZ, RZ, R24, P1 ;  /* 0x000000ffff137224 */ /* 0x00cfd000008e0618 */
.L_x_60:
[----:B------:R-:W-:-:S04]  /*00b0*/  UIADD3 UR5, UP0, UPT, UR4, UR8, URZ ;  /* 0x0000000804057290 */ /* 0x000fc8000ff1e0ff */
[----:B------:R-:W-:Y:S02]  /*00c0*/  UIADD3.X UR6, UPT, UPT, URZ, UR9, URZ, UP0, !UPT ;  /* 0x00000009ff067290 */ /* 0x000fe400087fe4ff */
[----:B------:R-:W-:-:S04]  /*00d0*/  IMAD.U32 R2, RZ, RZ, UR5 ;  /* 0x00000005ff027e24 */ /* 0x000fc8000f8e00ff */
[----:B------:R-:W-:-:S05]  /*00e0*/  MOV R3, UR6 ;  /* 0x0000000600037c02 */ /* 0x000fca0008000f00 */
[----:B------:R-:W2:Y:S01]  /*00f0*/  LDG.E.U8 R2, desc[UR12][R2.64] ;  /* 0x0000000c02027981 */ /* 0x000ea2000c1e1100 */
[----:B------:R-:W-:Y:S01]  /*0100*/  IMAD.U32 R22, RZ, RZ, UR4 ;  /* 0x00000004ff167e24 */ /* 0x000fe2000f8e00ff */
[----:B------:R-:W-:Y:S01]  /*0110*/  UIADD3 UR4, UPT, UPT, UR4, 0x1, URZ ;  /* 0x0000000104047890 */ /* 0x000fe2000fffe0ff */
[----:B--2---:R-:W-:-:S13]  /*0120*/  ISETP.NE.AND P0, PT, R2, RZ, PT ;  /* 0x000000ff0200720c */ /* 0x004fda0003f05270 */
[----:B------:R-:W-:Y:S05]  /*0130*/  @P0 BRA `(.L_x_60) ;  /* 0xfffffffc00dc0947 */ /* 0x000fea000383ffff */
[----:B------:R-:W0:Y:S01]  /*0140*/  LDCU.64 UR8, c[0x0][0x388] ;  /* 0x00007100ff0877ac */ /* 0x000e220008000a00 */
[----:B------:R-:W-:-:S05]  /*0150*/  UMOV UR4, URZ ;  /* 0x000000ff00047c82 */ /* 0x000fca0008000000 */
.L_x_61:
[----:B0-----:R-:W-:-:S04]  /*0160*/  UIADD3 UR5, UP0, UPT, UR4, UR8, URZ ;  /* 0x0000000804057290 */ /* 0x001fc8000ff1e0ff */
[----:B------:R-:W-:Y:S02]  /*0170*/  UIADD3.X UR6, UPT, UPT, URZ, UR9, URZ, UP0, !UPT ;  /* 0x00000009ff067290 */ /* 0x000fe400087fe4ff */
[----:B------:R-:W-:-:S04]  /*0180*/  IMAD.U32 R2, RZ, RZ, UR5 ;  /* 0x00000005ff027e24 */ /* 0x000fc8000f8e00ff */
[----:B------:R-:W-:-:S05]  /*0190*/  IMAD.U32 R3, RZ, RZ, UR6 ;  /* 0x00000006ff037e24 */ /* 0x000fca000f8e00ff */
[----:B------:R-:W2:Y:S01]  /*01a0*/  LDG.E.U8 R2, desc[UR12][R2.64] ;  /* 0x0000000c02027981 */ /* 0x000ea2000c1e1100 */
[----:B------:R-:W-:Y:S01]  /*01b0*/  UMOV UR36, UR4 ;  /* 0x0000000400247c82 */ /* 0x000fe20008000000 */
[----:B------:R-:W-:Y:S01]  /*01c0*/  UIADD3 UR4, UPT, UPT, UR4, 0x1, URZ ;  /* 0x0000000104047890 */ /* 0x000fe2000fffe0ff */
[----:B--2---:R-:W-:-:S13]  /*01d0*/  ISETP.NE.AND P0, PT, R2, RZ, PT ;  /* 0x000000ff0200720c */ /* 0x004fda0003f05270 */
[----:B------:R-:W-:Y:S05]  /*01e0*/  @P0 BRA `(.L_x_61) ;  /* 0xfffffffc00dc0947 */ /* 0x000fea000383ffff */
[----:B------:R-:W-:-:S09]  /*01f0*/  UISETP.NE.AND UP0, UPT, UR36, URZ, UPT ;  /* 0x000000ff2400728c */ /* 0x000fd2000bf05270 */
[----:B------:R-:W-:Y:S05]  /*0200*/  BRA.U !UP0, `(.L_x_62) ;  /* 0x0000000508d07547 */ /* 0x000fea000b800000 */
[----:B------:R-:W-:Y:S02]  /*0210*/  UISETP.GE.U32.AND UP1, UPT, UR36, 0x10, UPT ;  /* 0x000000102400788c */ /* 0x000fe4000bf26070 */
[----:B------:R-:W-:Y:S01]  /*0220*/  ULOP3.LUT UP0, UR14, UR36, 0xf, URZ, 0xc0, !UPT ;  /* 0x0000000f240e7892 */ /* 0x000fe2000f80c0ff */
[----:B------:R-:W-:-:S06]  /*0230*/  UMOV UR4, URZ ;  /* 0x000000ff00047c82 */ /* 0x000fcc0008000000 */
[----:B------:R-:W-:Y:S05]  /*0240*/  BRA.U !UP1, `(.L_x_63) ;  /* 0x0000000109b47547 */ /* 0x000fea000b800000 */
[----:B------:R-:W0:Y:S01]  /*0250*/  S2UR UR7, SR_CgaCtaId ;  /* 0x00000000000779c3 */ /* 0x000e220000008800 */
[----:B------:R-:W-:Y:S02]  /*0260*/  UIADD3 UR10, UP1, UPT, UR8, 0x7, URZ ;  /* 0x00000007080a7890 */ /* 0x000fe4000ff3e0ff */
[----:B------:R-:W-:Y:S02]  /*0270*/  ULOP3.LUT UR5, UR36, 0xfffffff0, URZ, 0xc0, !UPT ;  /* 0xfffffff024057892 */ /* 0x000fe4000f8ec0ff */
[----:B------:R-:W-:Y:S02]  /*0280*/  UIADD3.X UR11, UPT, UPT, URZ, UR9, URZ, UP1, !UPT ;  /* 0x00000009ff0b7290 */ /* 0x000fe40008ffe4ff */
[----:B------:R-:W-:Y:S01]  /*0290*/  IMAD.U32 R2, RZ, RZ, UR10 ;  /* 0x0000000aff027e24 */ /* 0x000fe2000f8e00ff */
[----:B------:R-:W-:Y:S01]  /*02a0*/  UMOV UR6, 0x400 ;  /* 0x0000040000067882 */ /* 0x000fe20000000000 */
[----:B------:R-:W-:Y:S02]  /*02b0*/  ULOP3.LUT UR4, UR36, 0x7ffffff0, URZ, 0xc0, !UPT ;  /* 0x7ffffff024047892 */ /* 0x000fe4000f8ec0ff */
[----:B------:R-:W-:Y:S01]  /*02c0*/  MOV R3, UR11 ;  /* 0x0000000b00037c02 */ /* 0x000fe20008000f00 */
[----:B------:R-:W-:-:S02]  /*02d0*/  UIADD3 UR5, UPT, UPT, -UR5, URZ, URZ ;  /* 0x000000ff05057290 */ /* 0x000fc4000fffe1ff */
[----:B0-----:R-:W-:-:S12]  /*02e0*/  ULEA UR6, UR7, UR6, 0x18 ;  /* 0x0000000607067291 */ /* 0x001fd8000f8ec0ff */
.L_x_64:
[----:B0-----:R-:W2:Y:S04]  /*02f0*/  LDG.E.U8 R4, desc[UR12][R2.64+0x8] ;  /* 0x0000080c02047981 */ /* 0x001ea8000c1e1100 */
[----:B------:R-:W2:Y:S04]  /*0300*/  LDG.E.U8 R7, desc[UR12][R2.64+0x7] ;  /* 0x0000070c02077981 */ /* 0x000ea8000c1e1100 */
[----:B------:R-:W3:Y:S04]  /*0310*/  LDG.E.U8 R6, desc[UR12][R2.64+0x6] ;  /* 0x0000060c02067981 */ /* 0x000ee8000c1e1100 */
[----:B------:R-:W3:Y:S04]  /*0320*/  LDG.E.U8 R9, desc[UR12][R2.64+0x5] ;  /* 0x0000050c02097981 */ /* 0x000ee8000c1e1100 */
[----:B------:R-:W4:Y:S04]  /*0330*/  LDG.E.U8 R8, desc[UR12][R2.64+0x4] ;  /* 0x0000040c02087981 */ /* 0x000f28000c1e1100 */
[----:B------:R-:W4:Y:S04]  /*0340*/  LDG.E.U8 R11, desc[UR12][R2.64+0x3] ;  /* 0x0000030c020b7981 */ /* 0x000f28000c1e1100 */
[----:B------:R-:W5:Y:S04]  /*0350*/  LDG.E.U8 R10, desc[UR12][R2.64+0x2] ;  /* 0x0000020c020a7981 */ /* 0x000f68000c1e1100 */
        /* <DEDUP_REMOVED lines=8> */
[----:B------:R0:W5:Y:S01]  /*03e0*/  LDG.E.U8 R0, desc[UR12][R2.64+-0x7] ;  /* 0xfffff90c02007981 */ /* 0x000162000c1e1100 */
[----:B------:R-:W-:-:S04]  /*03f0*/  UIADD3 UR5, UPT, UPT, UR5, 0x10, URZ ;  /* 0x0000001005057890 */ /* 0x000fc8000fffe0ff */
[----:B------:R-:W-:Y:S01]  /*0400*/  UISETP.NE.AND UP1, UPT, UR5, URZ, UPT ;  /* 0x000000ff0500728c */ /* 0x000fe2000bf25270 */
[----:B0-----:R-:W-:-:S05]  /*0410*/  IADD3 R2, P0, PT, R2, 0x10, RZ ;  /* 0x0000001002027810 */ /* 0x001fca0007f1e0ff */
[----:B------:R-:W-:Y:S01]  /*0420*/  IMAD.X R3, RZ, RZ, R3, P0 ;  /* 0x000000ffff037224 */ /* 0x000fe200000e0603 */
[----:B--2---:R-:W-:Y:S02]  /*0430*/  PRMT R7, R7, 0x3340, R4 ;  /* 0x0000334007077816 */ /* 0x004fe40000000004 */
[----:B---3--:R-:W-:-:S04]  /*0440*/  PRMT R6, R9, 0x3340, R6 ;  /* 0x0000334009067816 */ /* 0x008fc80000000006 */
[----:B------:R-:W-:Y:S02]  /*0450*/  PRMT R7, R6, 0x5410, R7 ;  /* 0x0000541006077816 */ /* 0x000fe40000000007 */
[----:B----4-:R-:W-:Y:S02]  /*0460*/  PRMT R8, R11, 0x3340, R8 ;  /* 0x000033400b087816 */ /* 0x010fe40000000008 */
[----:B-----5:R-:W-:-:S04]  /*0470*/  PRMT R13, R13, 0x3340, R10 ;  /* 0x000033400d0d7816 */ /* 0x020fc8000000000a */
[----:B------:R-:W-:Y:S02]  /*0480*/  PRMT R6, R13, 0x5410, R8 ;  /* 0x000054100d067816 */ /* 0x000fe40000000008 */
[----:B------:R-:W-:Y:S02]  /*0490*/  PRMT R12, R15, 0x3340, R12 ;  /* 0x000033400f0c7816 */ /* 0x000fe4000000000c */
[----:B------:R-:W-:Y:S02]  /*04a0*/  PRMT R17, R17, 0x3340, R14 ;  /* 0x0000334011117816 */ /* 0x000fe4000000000e */
[----:B------:R-:W-:Y:S02]  /*04b0*/  PRMT R4, R21, 0x3340, R16 ;  /* 0x0000334015047816 */ /* 0x000fe40000000010 */
[----:B------:R-:W-:Y:S02]  /*04c0*/  PRMT R9, R0, 0x3340, R5 ;  /* 0x0000334000097816 */ /* 0x000fe40000000005 */
[----:B------:R-:W-:-:S02]  /*04d0*/  PRMT R5, R17, 0x5410, R12 ;  /* 0x0000541011057816 */ /* 0x000fc4000000000c */
[----:B------:R-:W-:-:S05]  /*04e0*/  PRMT R4, R9, 0x5410, R4 ;  /* 0x0000541009047816 */ /* 0x000fca0000000004 */
[----:B------:R0:W-:Y:S01]  /*04f0*/  STS.128 [UR6], R4 ;  /* 0x00000004ff007988 */ /* 0x0001e20008000c06 */
[----:B------:R-:W-:Y:S01]  /*0500*/  UIADD3 UR6, UPT, UPT, UR6, 0x10, URZ ;  /* 0x0000001006067890 */ /* 0x000fe2000fffe0ff */
[----:B------:R-:W-:Y:S11]  /*0510*/  BRA.U UP1, `(.L_x_64) ;  /* 0xfffffffd01747547 */ /* 0x000ff6000b83ffff */
.L_x_63:
[----:B------:R-:W-:Y:S05]  /*0520*/  BRA.U !UP0, `(.L_x_62) ;  /* 0x0000000508087547 */ /* 0x000fea000b800000 */
[----:B------:R-:W-:Y:S02]  /*0530*/  UISETP.GE.U32.AND UP1, UPT, UR14, 0x8, UPT ;  /* 0x000000080e00788c */ /* 0x000fe4000bf26070 */
[----:B------:R-:W-:-:S04]  /*0540*/  ULOP3.LUT UR7, UR36, 0x7, URZ, 0xc0, !UPT ;  /* 0x0000000724077892 */ /* 0x000fc8000f8ec0ff */
[----:B------:R-:W-:-:S03]  /*0550*/  UISETP.NE.AND UP0, UPT, UR7, URZ, UPT ;  /* 0x000000ff0700728c */ /* 0x000fc6000bf05270 */
[----:B------:R-:W-:Y:S08]  /*0560*/  BRA.U !UP1, `(.L_x_65) ;  /* 0x0000000109607547 */ /* 0x000ff0000b800000 */
[----:B------:R-:W-:-:S04]  /*0570*/  UIADD3 UR5, UP1, UPT, UR4, UR8, URZ ;  /* 0x0000000804057290 */ /* 0x000fc8000ff3e0ff */
[----:B------:R-:W-:Y:S02]  /*0580*/  UIADD3.X UR6, UPT, UPT, URZ, UR9, URZ, UP1, !UPT ;  /* 0x00000009ff067290 */ /* 0x000fe40008ffe4ff */
[----:B------:R-:W-:-:S04]  /*0590*/  IMAD.U32 R2, RZ, RZ, UR5 ;  /* 0x00000005ff027e24 */ /* 0x000fc8000f8e00ff */
[----:B------:R-:W-:-:S05]  /*05a0*/  IMAD.U32 R3, RZ, RZ, UR6 ;  /* 0x00000006ff037e24 */ /* 0x000fca000f8e00ff */
[----:B------:R-:W2:Y:S04]  /*05b0*/  LDG.E.U8 R0, desc[UR12][R2.64] ;  /* 0x0000000c02007981 */ /* 0x000ea8000c1e1100 */
[----:B0-----:R-:W3:Y:S04]  /*05c0*/  LDG.E.U8 R4, desc[UR12][R2.64+0x1] ;  /* 0x0000010c02047981 */ /* 0x001ee8000c1e1100 */
[----:B------:R-:W4:Y:S04]  /*05d0*/  LDG.E.U8 R5, desc[UR12][R2.64+0x2] ;  /* 0x0000020c02057981 */ /* 0x000f28000c1e1100 */
[----:B------:R-:W5:Y:S04]  /*05e0*/  LDG.E.U8 R6, desc[UR12][R2.64+0x3] ;  /* 0x0000030c02067981 */ /* 0x000f68000c1e1100 */
[----:B------:R-:W5:Y:S04]  /*05f0*/  LDG.E.U8 R7, desc[UR12][R2.64+0x4] ;  /* 0x0000040c02077981 */ /* 0x000f68000c1e1100 */
[----:B------:R-:W5:Y:S04]  /*0600*/  LDG.E.U8 R8, desc[UR12][R2.64+0x5] ;  /* 0x0000050c02087981 */ /* 0x000f68000c1e1100 */
[----:B------:R-:W5:Y:S04]  /*0610*/  LDG.E.U8 R9, desc[UR12][R2.64+0x6] ;  /* 0x0000060c02097981 */ /* 0x000f68000c1e1100 */
[----:B------:R-:W5:Y:S01]  /*0620*/  LDG.E.U8 R10, desc[UR12][R2.64+0x7] ;  /* 0x0000070c020a7981 */ /* 0x000f62000c1e1100 */
[----:B------:R-:W-:Y:S01]  /*0630*/  MOV R11, 0x400 ;  /* 0x00000400000b7802 */ /* 0x000fe20000000f00 */
[----:B------:R-:W0:Y:S03]  /*0640*/  S2R R12, SR_CgaCtaId ;  /* 0x00000000000c7919 */ /* 0x000e260000008800 */
[----:B0-----:R-:W-:-:S05]  /*0650*/  LEA R11, R12, R11, 0x18 ;  /* 0x0000000b0c0b7211 */ /* 0x001fca00078ec0ff */
[----:B--2---:R1:W-:Y:S04]  /*0660*/  STS.U8 [R11+UR4], R0 ;  /* 0x000000000b007988 */ /* 0x0043e80008000004 */
[----:B---3--:R1:W-:Y:S04]  /*0670*/  STS.U8 [R11+UR4+0x1], R4 ;  /* 0x000001040b007988 */ /* 0x0083e80008000004 */
[----:B----4-:R1:W-:Y:S04]  /*0680*/  STS.U8 [R11+UR4+0x2], R5 ;  /* 0x000002050b007988 */ /* 0x0103e80008000004 */
[----:B-----5:R1:W-:Y:S04]  /*0690*/  STS.U8 [R11+UR4+0x3], R6 ;  /* 0x000003060b007988 */ /* 0x0203e80008000004 */
[----:B------:R1:W-:Y:S04]  /*06a0*/  STS.U8 [R11+UR4+0x4], R7 ;  /* 0x000004070b007988 */ /* 0x0003e80008000004 */
[----:B------:R1:W-:Y:S04]  /*06b0*/  STS.U8 [R11+UR4+0x5], R8 ;  /* 0x000005080b007988 */ /* 0x0003e80008000004 */
[----:B------:R1:W-:Y:S04]  /*06c0*/  STS.U8 [R11+UR4+0x6], R9 ;  /* 0x000006090b007988 */ /* 0x0003e80008000004 */
[----:B------:R1:W-:Y:S01]  /*06d0*/  STS.U8 [R11+UR4+0x7], R10 ;  /* 0x0000070a0b007988 */ /* 0x0003e20008000004 */
[----:B------:R-:W-:-:S12]  /*06e0*/  UIADD3 UR4, UPT, UPT, UR4, 0x8, URZ ;  /* 0x0000000804047890 */ /* 0x000fd8000fffe0ff */
.L_x_65:
[----:B------:R-:W-:Y:S05]  /*06f0*/  BRA.U !UP0, `(.L_x_62) ;  /* 0x0000000108947547 */ /* 0x000fea000b800000 */
[----:B------:R-:W-:Y:S02]  /*0700*/  UISETP.GE.U32.AND UP1, UPT, UR7, 0x4, UPT ;  /* 0x000000040700788c */ /* 0x000fe4000bf26070 */
[----:B------:R-:W-:-:S07]  /*0710*/  ULOP3.LUT UP0, UR5, UR36, 0x3, URZ, 0xc0, !UPT ;  /* 0x0000000324057892 */ /* 0x000fce000f80c0ff */
[----:B------:R-:W-:Y:S05]  /*0720*/  BRA.U !UP1, `(.L_x_66) ;  /* 0x0000000109407547 */ /* 0x000fea000b800000 */
[----:B------:R-:W-:-:S04]  /*0730*/  UIADD3 UR6, UP1, UPT, UR4, UR8, URZ ;  /* 0x0000000804067290 */ /* 0x000fc8000ff3e0ff */
[----:B------:R-:W-:Y:S02]  /*0740*/  UIADD3.X UR7, UPT, UPT, URZ, UR9, URZ, UP1, !UPT ;  /* 0x00000009ff077290 */ /* 0x000fe40008ffe4ff */
[----:B------:R-:W-:-:S04]  /*0750*/  IMAD.U32 R2, RZ, RZ, UR6 ;  /* 0x00000006ff027e24 */ /* 0x000fc8000f8e00ff */
[----:B------:R-:W-:-:S05]  /*0760*/  MOV R3, UR7 ;  /* 0x0000000700037c02 */ /* 0x000fca0008000f00 */
[----:B-1----:R-:W2:Y:S04]  /*0770*/  LDG.E.U8 R0, desc[UR12][R2.64] ;  /* 0x0000000c02007981 */ /* 0x002ea8000c1e1100 */
[----:B0-----:R-:W3:Y:S04]  /*0780*/  LDG.E.U8 R6, desc[UR12][R2.64+0x1] ;  /* 0x0000010c02067981 */ /* 0x001ee8000c1e1100 */
[----:B------:R-:W4:Y:S04]  /*0790*/  LDG.E.U8 R8, desc[UR12][R2.64+0x2] ;  /* 0x0000020c02087981 */ /* 0x000f28000c1e1100 */
[----:B------:R-:W5:Y:S01]  /*07a0*/  LDG.E.U8 R10, desc[UR12][R2.64+0x3] ;  /* 0x0000030c020a7981 */ /* 0x000f62000c1e1100 */
[----:B------:R-:W-:Y:S01]  /*07b0*/  MOV R4, 0x400 ;  /* 0x0000040000047802 */ /* 0x000fe20000000f00 */
[----:B------:R-:W0:Y:S03]  /*07c0*/  S2R R5, SR_CgaCtaId ;  /* 0x0000000000057919 */ /* 0x000e260000008800 */
[----:B0-----:R-:W-:-:S05]  /*07d0*/  LEA R5, R5, R4, 0x18 ;  /* 0x0000000405057211 */ /* 0x001fca00078ec0ff */
[----:B--2---:R2:W-:Y:S04]  /*07e0*/  STS.U8 [R5+UR4], R0 ;  /* 0x0000000005007988 */ /* 0x0045e80008000004 */
[----:B---3--:R2:W-:Y:S04]  /*07f0*/  STS.U8 [R5+UR4+0x1], R6 ;  /* 0x0000010605007988 */ /* 0x0085e80008000004 */
[----:B----4-:R2:W-:Y:S04]  /*0800*/  STS.U8 [R5+UR4+0x2], R8 ;  /* 0x0000020805007988 */ /* 0x0105e80008000004 */
[----:B-----5:R2:W-:Y:S01]  /*0810*/  STS.U8 [R5+UR4+0x3], R10 ;  /* 0x0000030a05007988 */ /* 0x0205e20008000004 */
[----:B------:R-:W-:-:S12]  /*0820*/  UIADD3 UR4, UPT, UPT, UR4, 0x4, URZ ;  /* 0x0000000404047890 */ /* 0x000fd8000fffe0ff */
.L_x_66:
[----:B------:R-:W-:Y:S05]  /*0830*/  BRA.U !UP0, `(.L_x_62) ;  /* 0x0000000108447547 */ /* 0x000fea000b800000 */
[----:B------:R-:W3:Y:S01]  /*0840*/  S2UR UR10, SR_CgaCtaId ;  /* 0x00000000000a79c3 */ /* 0x000ee20000008800 */
[----:B------:R-:W-:Y:S01]  /*0850*/  UMOV UR7, 0x400 ;  /* 0x0000040000077882 */ /* 0x000fe20000000000 */
[----:B------:R-:W-:Y:S02]  /*0860*/  UIADD3 UR6, UP0, UPT, UR4, UR8, URZ ;  /* 0x0000000804067290 */ /* 0x000fe4000ff1e0ff */
[----:B------:R-:W-:Y:S02]  /*0870*/  UIADD3 UR5, UPT, UPT, -UR5, URZ, URZ ;  /* 0x000000ff05057290 */ /* 0x000fe4000fffe1ff */
[----:B---3--:R-:W-:Y:S02]  /*0880*/  ULEA UR10, UR10, UR7, 0x18 ;  /* 0x000000070a0a7291 */ /* 0x008fe4000f8ec0ff */
[----:B------:R-:W-:Y:S02]  /*0890*/  UIADD3.X UR7, UPT, UPT, URZ, UR9, URZ, UP0, !UPT ;  /* 0x00000009ff077290 */ /* 0x000fe400087fe4ff */
[----:B------:R-:W-:-:S12]  /*08a0*/  UIADD3 UR4, UPT, UPT, UR10, UR4, URZ ;  /* 0x000000040a047290 */ /* 0x000fd8000fffe0ff */
.L_x_67:
[----:B---3--:R-:W-:Y:S02]  /*08b0*/  IMAD.U32 R2, RZ, RZ, UR6 ;  /* 0x00000006ff027e24 */ /* 0x008fe4000f8e00ff */
[----:B------:R-:W-:-:S05]  /*08c0*/  IMAD.U32 R3, RZ, RZ, UR7 ;  /* 0x00000007ff037e24 */ /* 0x000fca000f8e00ff */
[----:B------:R-:W3:Y:S01]  /*08d0*/  LDG.E.U8 R2, desc[UR12][R2.64] ;  /* 0x0000000c02027981 */ /* 0x000ee2000c1e1100 */
[----:B------:R-:W-:Y:S02]  /*08e0*/  UIADD3 UR6, UP0, UPT, UR6, 0x1, URZ ;  /* 0x0000000106067890 */ /* 0x000fe4000ff1e0ff */
[----:B------:R-:W-:Y:S02]  /*08f0*/  UIADD3 UR5, UPT, UPT, UR5, 0x1, URZ ;  /* 0x0000000105057890 */ /* 0x000fe4000fffe0ff */
[----:B------:R-:W-:Y:S02]  /*0900*/  UIADD3.X UR7, UPT, UPT, URZ, UR7, URZ, UP0, !UPT ;  /* 0x00000007ff077290 */ /* 0x000fe400087fe4ff */
[----:B------:R-:W-:Y:S01]  /*0910*/  UISETP.NE.AND UP0, UPT, UR5, URZ, UPT ;  /* 0x000000ff0500728c */ /* 0x000fe2000bf05270 */
[----:B---3--:R3:W-:Y:S01]  /*0920*/  STS.U8 [UR4], R2 ;  /* 0x00000002ff007988 */ /* 0x0087e20008000004 */
[----:B------:R-:W-:-:S07]  /*0930*/  UIADD3 UR4, UPT, UPT, UR4, 0x1, URZ ;  /* 0x0000000104047890 */ /* 0x000fce000fffe0ff */
[----:B------:R-:W-:Y:S05]  /*0940*/  BRA.U UP0, `(.L_x_67) ;  /* 0xfffffffd00d87547 */ /* 0x000fea000b83ffff */
.L_x_62:
[----:B-12---:R-:W1:Y:S01]  /*0950*/  S2R R0, SR_CTAID.X ;  /* 0x0000000000007919 */ /* 0x006e620000002500 */
[----:B---3--:R-:W-:Y:S01]  /*0960*/  MOV R2, 0x0 ;  /* 0x0000000000027802 */ /* 0x008fe20000000f00 */
[----:B------:R-:W2:Y:S01]  /*0970*/  LDCU.64 UR4, c[0x4][0x48] ;  /* 0x01000900ff0477ac */ /* 0x000ea20008000a00 */
[----:B0-----:R-:W-:Y:S01]  /*0980*/  MOV R6, R23 ;  /* 0x0000001700067202 */ /* 0x001fe20000000f00 */
[----:B------:R-:W-:Y:S01]  /*0990*/  IMAD.MOV.U32 R7, RZ, RZ, R19 ;  /* 0x000000ffff077224 */ /* 0x000fe200078e0013 */
[----:B------:R0:W3:Y:S01]  /*09a0*/  LDC.64 R8, c[0x4][R2] ;  /* 0x0100000002087b82 */ /* 0x0000e20000000a00 */
[----:B--2---:R-:W-:Y:S02]  /*09b0*/  IMAD.U32 R4, RZ, RZ, UR4 ;  /* 0x00000004ff047e24 */ /* 0x004fe4000f8e00ff */
[----:B------:R-:W-:Y:S01]  /*09c0*/  IMAD.U32 R5, RZ, RZ, UR5 ;  /* 0x00000005ff057e24 */ /* 0x000fe2000f8e00ff */
[----:B-1----:R0:W-:Y:S06]  /*09d0*/  STL [R1+0x10], R0 ;  /* 0x0000100001007387 */ /* 0x0021ec0000100800 */
[----:B------:R-:W-:-:S07]  /*09e0*/  LEPC R20, `(.L_x_68) ;  /* 0x000000001014794e */ /* 0x000fce0000000000 */
[----:B0--3--:R-:W-:Y:S05]  /*09f0*/  CALL.ABS.NOINC R8 ;  /* 0x0000000008007343 */ /* 0x009fea0003c00000 */
.L_x_68:
[----:B------:R-:W0:Y:S01]  /*0a00*/  S2R R0, SR_TID.X ;  /* 0x0000000000007919 */ /* 0x000e220000002100 */
[----:B------:R-:W1:Y:S01]  /*0a10*/  LDC.64 R2, c[0x4][R2] ;  /* 0x0100000002027b82 */ /* 0x000e620000000a00 */
[----:B------:R-:W2:Y:S01]  /*0a20*/  LDCU.64 UR4, c[0x4][0x50] ;  /* 0x01000a00ff0477ac */ /* 0x000ea20008000a00 */
[----:B------:R-:W-:Y:S01]  /*0a30*/  IMAD.MOV.U32 R6, RZ, RZ, R23 ;  /* 0x000000ffff067224 */ /* 0x000fe200078e0017 */
[----:B------:R-:W-:Y:S01]  /*0a40*/  MOV R7, R19 ;  /* 0x0000001300077202 */ /* 0x000fe20000000f00 */
[----:B--2---:R-:W-:Y:S02]  /*0a50*/  IMAD.U32 R4, RZ, RZ, UR4 ;  /* 0x00000004ff047e24 */ /* 0x004fe4000f8e00ff */
[----:B------:R-:W-:Y:S01]  /*0a60*/  IMAD.U32 R5, RZ, RZ, UR5 ;  /* 0x00000005ff057e24 */ /* 0x000fe2000f8e00ff */
[----:B0-----:R0:W-:Y:S06]  /*0a70*/  STL [R1+0x10], R0 ;  /* 0x0000100001007387 */ /* 0x0011ec0000100800 */
[----:B------:R-:W-:-:S07]  /*0a80*/  LEPC R20, `(.L_x_69) ;  /* 0x000000001014794e */ /* 0x000fce0000000000 */
[----:B01----:R-:W-:Y:S05]  /*0a90*/  CALL.ABS.NOINC R2 ;  /* 0x0000000002007343 */ /* 0x003fea0003c00000 */
.L_x_69:
[----:B------:R-:W-:-:S13]  /*0aa0*/  ISETP.NE.AND P0, PT, R22, RZ, PT ;  /* 0x000000ff1600720c */ /* 0x000fda0003f05270 */
[----:B------:R-:W-:Y:S05]  /*0ab0*/  @!P0 BRA `(.L_x_70) ;  /* 0x00000020008c8947 */ /* 0x000fea0003800000 */
[----:B------:R-:W0:Y:S01]  /*0ac0*/  LDCU UR4, c[0x0][0x390] ;  /* 0x00007200ff0477ac */ /* 0x000e220008000800 */
[C---:B------:R-:W-:Y:S01]  /*0ad0*/  ISETP.GE.U32.AND P0, PT, R22.reuse, 0x4, PT ;  /* 0x000000041600780c */ /* 0x040fe20003f06070 */
[----:B------:R-:W-:Y:S01]  /*0ae0*/  IMAD.MOV.U32 R11, RZ, RZ, -0x75bd8fc ;  /* 0xf8a42704ff0b7424 */ /* 0x000fe200078e00ff */
[----:B------:R-:W-:Y:S01]  /*0af0*/  LOP3.LUT R12, R22, 0x3, RZ, 0xc0, !PT ;  /* 0x00000003160c7812 */ /* 0x000fe200078ec0ff */
[----:B------:R-:W-:Y:S01]  /*0b00*/  IMAD.MOV.U32 R0, RZ, RZ, RZ ;  /* 0x000000ffff007224 */ /* 0x000fe200078e00ff */
[----:B0-----:R-:W-:-:S04]  /*0b10*/  ULOP3.LUT UR4, UR4, 0xaad26b49, URZ, 0x3c, !UPT ;  /* 0xaad26b4904047892 */ /* 0x001fc8000f8e3cff */
[----:B------:R-:W-:-:S04]  /*0b20*/  UIMAD UR4, UR4, 0x4182bed5, URZ ;  /* 0x4182bed5040478a4 */ /* 0x000fc8000f8e02ff */
[----:B------:R-:W-:Y:S02]  /*0b30*/  UIADD3 UR5, UPT, UPT, UR4, 0x583f19, URZ ;  /* 0x00583f1904057890 */ /* 0x000fe4000fffe0ff */
[----:B------:R-:W-:Y:S02]  /*0b40*/  ULOP3.LUT UR6, UR4, 0x159a55e5, URZ, 0x3c, !UPT ;  /* 0x159a55e504067892 */ /* 0x000fe4000f8e3cff */
[----:B------:R-:W-:Y:S02]  /*0b50*/  UIADD3 UR7, UPT, UPT, UR4, 0x75bcd15, URZ ;  /* 0x075bcd1504077890 */ /* 0x000fe4000fffe0ff */
[----:B------:R-:W-:Y:S01]  /*0b60*/  UIADD3 UR8, UPT, UPT, UR4, -0x260923e8, URZ ;  /* 0xd9f6dc1804087890 */ /* 0x000fe2000fffe0ff */
[----:B------:R-:W-:Y:S02]  /*0b70*/  IMAD.U32 R2, RZ, RZ, UR5 ;  /* 0x00000005ff027e24 */ /* 0x000fe4000f8e00ff */
[----:B------:R-:W-:Y:S01]  /*0b80*/  IMAD.U32 R4, RZ, RZ, UR6 ;  /* 0x00000006ff047e24 */ /* 0x000fe2000f8e00ff */
[----:B------:R-:W-:-:S02]  /*0b90*/  MOV R3, UR7 ;  /* 0x0000000700037c02 */ /* 0x000fc40008000f00 */
[----:B------:R-:W-:Y:S01]  /*0ba0*/  IMAD.U32 R7, RZ, RZ, UR8 ;  /* 0x00000008ff077e24 */ /* 0x000fe2000f8e00ff */
[----:B------:R-:W-:Y:S06]  /*0bb0*/  @!P0 BRA `(.L_x_71) ;  /* 0x0000000400948947 */ /* 0x000fec0003800000 */
[----:B------:R-:W0:Y:S01]  /*0bc0*/  I2F.U32.RP R5, UR36 ;  /* 0x0000002400057d06 */ /* 0x000e220008209000 */
[----:B------:R-:W1:Y:S01]  /*0bd0*/  S2R R11, SR_CgaCtaId ;  /* 0x00000000000b7919 */ /* 0x000e620000008800 */
[----:B------:R-:W-:Y:S01]  /*0be0*/  IMAD.MOV.U32 R6, RZ, RZ, RZ ;  /* 0x000000ffff067224 */ /* 0x000fe200078e00ff */
[----:B------:R-:W-:Y:S01]  /*0bf0*/  MOV R0, 0x400 ;  /* 0x0000040000007802 */ /* 0x000fe20000000f00 */
[----:B------:R-:W-:Y:S01]  /*0c00*/  BSSY.RECONVERGENT B0, `(.L_x_72) ;  /* 0x000005e000007945 */ /* 0x000fe20003800200 */
[----:B------:R-:W-:Y:S01]  /*0c10*/  ISETP.NE.U32.AND P0, PT, RZ, UR36, PT ;  /* 0x00000024ff007c0c */ /* 0x000fe2000bf05070 */
[----:B------:R-:W-:Y:S01]  /*0c20*/  IMAD.MOV.U32 R10, RZ, RZ, -0x23270784 ;  /* 0xdcd8f87cff0a7424 */ /* 0x000fe200078e00ff */
[----:B------:R-:W-:Y:S01]  /*0c30*/  LOP3.LUT R8, RZ, UR36, RZ, 0x33, !PT ;  /* 0x00000024ff087c12 */ /* 0x000fe2000f8e33ff */
[----:B0-----:R-:W0:Y:S02]  /*0c40*/  MUFU.RCP R5, R5 ;  /* 0x0000000500057308 */ /* 0x001e240000001000 */
[----:B0-----:R-:W-:Y:S01]  /*0c50*/  VIADD R7, R5, 0xffffffe ;  /* 0x0ffffffe05077836 */ /* 0x001fe20000000000 */
[----:B-1----:R-:W-:Y:S01]  /*0c60*/  LEA R0, R11, R0, 0x18 ;  /* 0x000000000b007211 */ /* 0x002fe200078ec0ff */
[----:B------:R-:W-:Y:S01]  /*0c70*/  IMAD.MOV.U32 R11, RZ, RZ, -0x75bd8fc ;  /* 0xf8a42704ff0b7424 */ /* 0x000fe200078e00ff */
[----:B------:R-:W-:-:S03]  /*0c80*/  MOV R5, UR4 ;  /* 0x0000000400057c02 */ /* 0x000fc60008000f00 */
[----:B------:R-:W0:Y:S02]  /*0c90*/  F2I.FTZ.U32.TRUNC.NTZ R7, R7 ;  /* 0x0000000700077305 */ /* 0x000e24000021f000 */
[----:B0-----:R-:W-:-:S04]  /*0ca0*/  IMAD.MOV R9, RZ, RZ, -R7 ;  /* 0x000000ffff097224 */ /* 0x001fc800078e0a07 */
[----:B------:R-:W-:-:S04]  /*0cb0*/  IMAD R9, R9, UR36, RZ ;  /* 0x0000002409097c24 */ /* 0x000fc8000f8e02ff */
[----:B------:R-:W-:Y:S01]  /*0cc0*/  IMAD.HI.U32 R6, R7, R9, R6 ;  /* 0x0000000907067227 */ /* 0x000fe200078e0006 */
[----:B------:R-:W-:-:S03]  /*0cd0*/  LOP3.LUT R9, R22, 0xfffffffc, RZ, 0xc0, !PT ;  /* 0xfffffffc16097812 */ /* 0x000fc600078ec0ff */
[----:B------:R-:W-:Y:S02]  /*0ce0*/  VIADD R7, R1, 0x2 ;  /* 0x0000000201077836 */ /* 0x000fe40000000000 */
[----:B------:R-:W-:-:S07]  /*0cf0*/  IMAD.MOV R9, RZ, RZ, -R9 ;  /* 0x000000ffff097224 */ /* 0x000fce00078e0a09 */
.L_x_73:
[----:B------:R-:W-:Y:S02]  /*0d00*/  SHF.R.U32.HI R14, RZ, 0x2, R3 ;  /* 0x00000002ff0e7819 */ /* 0x000fe40000011603 */
[----:B------:R-:W-:Y:S02]  /*0d10*/  SHF.R.U32.HI R15, RZ, 0x2, R4 ;  /* 0x00000002ff0f7819 */ /* 0x000fe40000011604 */
[----:B------:R-:W-:Y:S02]  /*0d20*/  LOP3.LUT R14, R14, R3, RZ, 0x3c, !PT ;  /* 0x000000030e0e7212 */ /* 0x000fe400078e3cff */
[----:B------:R-:W-:Y:S02]  /*0d30*/  SHF.L.U32 R3, R2, 0x4, RZ ;  /* 0x0000000402037819 */ /* 0x000fe400000006ff */
[----:B------:R-:W-:Y:S01]  /*0d40*/  LOP3.LUT R15, R15, R4, RZ, 0x3c, !PT ;  /* 0x000000040f0f7212 */ /* 0x000fe200078e3cff */
[----:B------:R-:W-:Y:S01]  /*0d50*/  IMAD.SHL.U32 R13, R14, 0x2, RZ ;  /* 0x000000020e0d7824 */ /* 0x000fe200078e00ff */
[----:B------:R-:W-:-:S02]  /*0d60*/  SHF.R.U32.HI R16, RZ, 0x2, R11 ;  /* 0x00000002ff107819 */ /* 0x000fc4000001160b */
[----:B------:R-:W-:Y:S02]  /*0d70*/  IADD3 R9, PT, PT, R9, 0x4, RZ ;  /* 0x0000000409097810 */ /* 0x000fe40007ffe0ff */
[----:B------:R-:W-:Y:S01]  /*0d80*/  LOP3.LUT R3, R2, R3, R13, 0x96, !PT ;  /* 0x0000000302037212 */ /* 0x000fe200078e960d */
[----:B------:R-:W-:Y:S01]  /*0d90*/  IMAD.SHL.U32 R13, R15, 0x2, RZ ;  /* 0x000000020f0d7824 */ /* 0x000fe200078e00ff */
[----:B------:R-:W-:Y:S02]  /*0da0*/  LOP3.LUT R16, R16, R11, RZ, 0x3c, !PT ;  /* 0x0000000b10107212 */ /* 0x000fe400078e3cff */
[----:B------:R-:W-:-:S04]  /*0db0*/  LOP3.LUT R4, R3, R14, RZ, 0x3c, !PT ;  /* 0x0000000e03047212 */ /* 0x000fc800078e3cff */
[----:B------:R-:W-:Y:S01]  /*0dc0*/  IADD3 R21, PT, PT, R5, -0x26039c23, R4 ;  /* 0xd9fc63dd05157810 */ /* 0x000fe20007ffe004 */
[----:B------:R-:W-:-:S05]  /*0dd0*/  IMAD.SHL.U32 R3, R4, 0x10, RZ ;  /* 0x0000001004037824 */ /* 0x000fca00078e00ff */
[----:B------:R-:W-:Y:S01]  /*0de0*/  LOP3.LUT R14, R4, R3, R13, 0x96, !PT ;  /* 0x00000003040e7212 */ /* 0x000fe200078e960d */
[----:B------:R-:W-:Y:S01]  /*0df0*/  IMAD.SHL.U32 R3, R16, 0x2, RZ ;  /* 0x0000000210037824 */ /* 0x000fe200078e00ff */
[----:B------:R-:W-:Y:S02]  /*0e00*/  SHF.R.U32.HI R13, RZ, 0x2, R10 ;  /* 0x00000002ff0d7819 */ /* 0x000fe4000001160a */
[----:B------:R-:W-:Y:S02]  /*0e10*/  LOP3.LUT R11, R14, R15, RZ, 0x3c, !PT ;  /* 0x0000000f0e0b7212 */ /* 0x000fe400078e3cff */
[----:B------:R-:W-:Y:S02]  /*0e20*/  LOP3.LUT R13, R13, R10, RZ, 0x3c, !PT ;  /* 0x0000000a0d0d7212 */ /* 0x000fe400078e3cff */
[----:B------:R-:W-:Y:S02]  /*0e30*/  SHF.L.U32 R14, R11, 0x4, RZ ;  /* 0x000000040b0e7819 */ /* 0x000fe400000006ff */
[----:B------:R-:W-:-:S02]  /*0e40*/  IADD3 R17, PT, PT, R5, -0x25fe145e, R11 ;  /* 0xda01eba205117810 */ /* 0x000fc40007ffe00b */
[----:B------:R-:W-:Y:S01]  /*0e50*/  LOP3.LUT R3, R11, R14, R3, 0x96, !PT ;  /* 0x0000000e0b037212 */ /* 0x000fe200078e9603 */
[----:B------:R-:W-:-:S03]  /*0e60*/  IMAD.SHL.U32 R14, R13, 0x2, RZ ;  /* 0x000000020d0e7824 */ /* 0x000fc600078e00ff */
[----:B------:R-:W-:Y:S01]  /*0e70*/  LOP3.LUT R10, R3, R16, RZ, 0x3c, !PT ;  /* 0x00000010030a7212 */ /* 0x000fe200078e3cff */
[----:B------:R-:W-:-:S03]  /*0e80*/  IMAD.HI.U32 R16, R6, R17, RZ ;  /* 0x0000001106107227 */ /* 0x000fc600078e00ff */
[----:B------:R-:W-:Y:S01]  /*0e90*/  IADD3 R15, PT, PT, R5, -0x25f88c99, R10 ;  /* 0xda077367050f7810 */ /* 0x000fe20007ffe00a */
[----:B------:R-:W-:Y:S01]  /*0ea0*/  IMAD.SHL.U32 R3, R10, 0x10, RZ ;  /* 0x000000100a037824 */ /* 0x000fe200078e00ff */
[----:B------:R-:W-:-:S03]  /*0eb0*/  IADD3 R16, PT, PT, -R16, RZ, RZ ;  /* 0x000000ff10107210 */ /* 0x000fc60007ffe1ff */
[----:B------:R-:W-:Y:S01]  /*0ec0*/  IMAD.HI.U32 R18, R6, R15, RZ ;  /* 0x0000000f06127227 */ /* 0x000fe200078e00ff */
[----:B------:R-:W-:-:S03]  /*0ed0*/  LOP3.LUT R14, R10, R3, R14, 0x96, !PT ;  /* 0x000000030a0e7212 */ /* 0x000fc600078e960e */
[----:B------:R-:W-:Y:S01]  /*0ee0*/  IMAD.MOV.U32 R3, RZ, RZ, R2 ;  /* 0x000000ffff037224 */ /* 0x000fe200078e0002 */
[----:B------:R-:W-:Y:S01]  /*0ef0*/  LOP3.LUT R2, R14, R13, RZ, 0x3c, !PT ;  /* 0x0000000d0e027212 */ /* 0x000fe200078e3cff */
[----:B------:R-:W-:-:S03]  /*0f00*/  IMAD.HI.U32 R14, R6, R21, RZ ;  /* 0x00000015060e7227 */ /* 0x000fc600078e00ff */
[----:B------:R-:W-:Y:S01]  /*0f10*/  IADD3 R13, PT, PT, R5, -0x25f304d4, R2 ;  /* 0xda0cfb2c050d7810 */ /* 0x000fe20007ffe002 */
[----:B------:R-:W-:Y:S02]  /*0f20*/  IMAD.MOV R14, RZ, RZ, -R14 ;  /* 0x000000ffff0e7224 */ /* 0x000fe400078e0a0e */
[----:B------:R-:W-:Y:S02]  /*0f30*/  IMAD.MOV R18, RZ, RZ, -R18 ;  /* 0x000000ffff127224 */ /* 0x000fe400078e0a12 */
[----:B------:R-:W-:-:S04]  /*0f40*/  IMAD.HI.U32 R20, R6, R13, RZ ;  /* 0x0000000d06147227 */ /* 0x000fc800078e00ff */
[----:B------:R-:W-:Y:S02]  /*0f50*/  IMAD.MOV R20, RZ, RZ, -R20 ;  /* 0x000000ffff147224 */ /* 0x000fe400078e0a14 */
[----:B------:R-:W-:Y:S02]  /*0f60*/  IMAD R21, R14, UR36, R21 ;  /* 0x000000240e157c24 */ /* 0x000fe4000f8e0215 */
[----:B------:R-:W-:Y:S02]  /*0f70*/  IMAD R17, R16, UR36, R17 ;  /* 0x0000002410117c24 */ /* 0x000fe4000f8e0211 */
[----:B------:R-:W-:Y:S01]  /*0f80*/  IMAD R15, R18, UR36, R15 ;  /* 0x00000024120f7c24 */ /* 0x000fe2000f8e020f */
[----:B------:R-:W-:Y:S01]  /*0f90*/  ISETP.GE.U32.AND P1, PT, R21, UR36, PT ;  /* 0x0000002415007c0c */ /* 0x000fe2000bf26070 */
[----:B------:R-:W-:Y:S01]  /*0fa0*/  IMAD R13, R20, UR36, R13 ;  /* 0x00000024140d7c24 */ /* 0x000fe2000f8e020d */
[----:B------:R-:W-:Y:S01]  /*0fb0*/  ISETP.GE.U32.AND P2, PT, R17, UR36, PT ;  /* 0x0000002411007c0c */ /* 0x000fe2000bf46070 */
[----:B------:R-:W-:Y:S01]  /*0fc0*/  VIADD R5, R5, 0x161f14 ;  /* 0x00161f1405057836 */ /* 0x000fe20000000000 */
[----:B------:R-:W-:-:S02]  /*0fd0*/  ISETP.GE.U32.AND P3, PT, R15, UR36, PT ;  /* 0x000000240f007c0c */ /* 0x000fc4000bf66070 */
[----:B------:R-:W-:-:S07]  /*0fe0*/  ISETP.GE.U32.AND P4, PT, R13, UR36, PT ;  /* 0x000000240d007c0c */ /* 0x000fce000bf86070 */
[----:B------:R-:W-:Y:S02]  /*0ff0*/  @P1 VIADD R21, R21, -UR36 ;  /* 0x8000002415151c36 */ /* 0x000fe40008000000 */
[----:B------:R-:W-:Y:S02]  /*1000*/  @P2 VIADD R17, R17, -UR36 ;  /* 0x8000002411112c36 */ /* 0x000fe40008000000 */
[----:B------:R-:W-:Y:S02]  /*1010*/  @P3 IADD3 R15, PT, PT, R15, -UR36, RZ ;  /* 0x800000240f0f3c10 */ /* 0x000fe4000fffe0ff */
[----:B------:R-:W-:Y:S01]  /*1020*/  @P4 VIADD R13, R13, -UR36 ;  /* 0x800000240d0d4c36 */ /* 0x000fe20008000000 */
[----:B------:R-:W-:Y:S02]  /*1030*/  ISETP.GE.U32.AND P1, PT, R21, UR36, PT ;  /* 0x0000002415007c0c */ /* 0x000fe4000bf26070 */
[----:B------:R-:W-:Y:S02]  /*1040*/  ISETP.GE.U32.AND P3, PT, R15, UR36, PT ;  /* 0x000000240f007c0c */ /* 0x000fe4000bf66070 */
[----:B------:R-:W-:-:S02]  /*1050*/  ISETP.GE.U32.AND P2, PT, R17, UR36, PT ;  /* 0x0000002411007c0c */ /* 0x000fc4000bf46070 */
[----:B------:R-:W-:-:S07]  /*1060*/  ISETP.GE.U32.AND P4, PT, R13, UR36, PT ;  /* 0x000000240d007c0c */ /* 0x000fce000bf86070 */
[----:B------:R-:W-:Y:S01]  /*1070*/  @P1 VIADD R21, R21, -UR36 ;  /* 0x8000002415151c36 */ /* 0x000fe20008000000 */
[----:B------:R-:W-:Y:S01]  /*1080*/  ISETP.NE.AND P1, PT, R9, RZ, PT ;  /* 0x000000ff0900720c */ /* 0x000fe20003f25270 */
[----:B------:R-:W-:Y:S02]  /*1090*/  @P3 VIADD R15, R15, -UR36 ;  /* 0x800000240f0f3c36 */ /* 0x000fe40008000000 */
[----:B------:R-:W-:Y:S01]  /*10a0*/  @P2 VIADD R17, R17, -UR36 ;  /* 0x8000002411112c36 */ /* 0x000fe20008000000 */
[C---:B------:R-:W-:Y:S02]  /*10b0*/  SEL R21, R8.reuse, R21, !P0 ;  /* 0x0000001508157207 */ /* 0x040fe40004000000 */
[----:B------:R-:W-:Y:S02]  /*10c0*/  @P4 IADD3 R13, PT, PT, R13, -UR36, RZ ;  /* 0x800000240d0d4c10 */ /* 0x000fe4000fffe0ff */
[----:B------:R-:W-:Y:S01]  /*10d0*/  SEL R15, R8, R15, !P0 ;  /* 0x0000000f080f7207 */ /* 0x000fe20004000000 */
[----:B------:R-:W-:Y:S01]  /*10e0*/  IMAD.IADD R21, R0, 0x1, R21 ;  /* 0x0000000100157824 */ /* 0x000fe200078e0215 */
[----:B------:R-:W-:-:S02]  /*10f0*/  SEL R17, R8, R17, !P0 ;  /* 0x0000001108117207 */ /* 0x000fc40004000000 */
[----:B------:R-:W-:Y:S01]  /*1100*/  SEL R13, R8, R13, !P0 ;  /* 0x0000000d080d7207 */ /* 0x000fe20004000000 */
[C---:B------:R-:W-:Y:S02]  /*1110*/  IMAD.IADD R15, R0.reuse, 0x1, R15 ;  /* 0x00000001000f7824 */ /* 0x040fe400078e020f */
[C---:B------:R-:W-:Y:S01]  /*1120*/  IMAD.IADD R17, R0.reuse, 0x1, R17 ;  /* 0x0000000100117824 */ /* 0x040fe200078e0211 */
[----:B------:R-:W-:Y:S01]  /*1130*/  LDS.U8 R21, [R21] ;  /* 0x0000000015157984 */ /* 0x000fe20000000000 */
[----:B------:R-:W-:-:S03]  /*1140*/  IMAD.IADD R13, R0, 0x1, R13 ;  /* 0x00000001000d7824 */ /* 0x000fc600078e020d */
[----:B------:R-:W0:Y:S04]  /*1150*/  LDS.U8 R14, [R17] ;  /* 0x00000000110e7984 */ /* 0x000e280000000000 */
[----:B------:R-:W-:Y:S04]  /*1160*/  LDS.U8 R15, [R15] ;  /* 0x000000000f0f7984 */ /* 0x000fe80000000000 */
[----:B------:R-:W1:Y:S01]  /*1170*/  LDS.U8 R16, [R13] ;  /* 0x000000000d107984 */ /* 0x000e620000000000 */
[----:B0-----:R-:W-:-:S05]  /*1180*/  PRMT R14, R14, 0x7604, R21 ;  /* 0x000076040e0e7816 */ /* 0x001fca0000000015 */
[----:B------:R-:W-:Y:S01]  /*1190*/  STL.U16 [R7+-0x2], R14 ;  /* 0xfffffe0e07007387 */ /* 0x000fe20000100400 */
[----:B-1----:R-:W-:-:S05]  /*11a0*/  PRMT R16, R16, 0x7604, R15 ;  /* 0x0000760410107816 */ /* 0x002fca000000000f */
[----:B------:R0:W-:Y:S02]  /*11b0*/  STL.U16 [R7], R16 ;  /* 0x0000001007007387 */ /* 0x0001e40000100400 */
[----:B0-----:R-:W-:Y:S01]  /*11c0*/  VIADD R7, R7, 0x4 ;  /* 0x0000000407077836 */ /* 0x001fe20000000000 */
[----:B------:R-:W-:Y:S06]  /*11d0*/  @P1 BRA `(.L_x_73) ;  /* 0xfffffff800c81947 */ /* 0x000fec000383ffff */
[----:B------:R-:W-:Y:S05]  /*11e0*/  BSYNC.RECONVERGENT B0 ;  /* 0x0000000000007941 */ /* 0x000fea0003800200 */
.L_x_72:
[----:B------:R-:W-:Y:S01]  /*11f0*/  VIADD R7, R5, 0xd9f6dc18 ;  /* 0xd9f6dc1805077836 */ /* 0x000fe20000000000 */
[----:B------:R-:W-:-:S07]  /*1200*/  LOP3.LUT R0, R22, 0x7ffffffc, RZ, 0xc0, !PT ;  /* 0x7ffffffc16007812 */ /* 0x000fce00078ec0ff */
.L_x_71:
[----:B------:R-:W-:-:S13]  /*1210*/  ISETP.NE.AND P0, PT, R12, RZ, PT ;  /* 0x000000ff0c00720c */ /* 0x000fda0003f05270 */
[----:B------:R-:W-:Y:S05]  /*1220*/  @!P0 BRA `(.L_x_74) ;  /* 0x0000000400588947 */ /* 0x000fea0003800000 */
[----:B------:R-:W-:Y:S02]  /*1230*/  ISETP.NE.AND P1, PT, R12, 0x1, PT ;  /* 0x000000010c00780c */ /* 0x000fe40003f25270 */
[----:B------:R-:W-:-:S04]  /*1240*/  LOP3.LUT R5, R22, 0x1, RZ, 0xc0, !PT ;  /* 0x0000000116057812 */ /* 0x000fc800078ec0ff */
[----:B------:R-:W-:-:S07]  /*1250*/  ISETP.NE.U32.AND P0, PT, R5, 0x1, PT ;  /* 0x000000010500780c */ /* 0x000fce0003f05070 */
[----:B------:R-:W-:Y:S06]  /*1260*/  @!P1 BRA `(.L_x_75) ;  /* 0x0000000000cc9947 */ /* 0x000fec0003800000 */
[----:B------:R-:W0:Y:S01]  /*1270*/  I2F.U32.RP R10, UR36 ;  /* 0x00000024000a7d06 */ /* 0x000e220008209000 */
[----:B------:R-:W-:Y:S01]  /*1280*/  SHF.R.U32.HI R6, RZ, 0x2, R3 ;  /* 0x00000002ff067819 */ /* 0x000fe20000011603 */
[----:B------:R-:W1:Y:S01]  /*1290*/  S2UR UR5, SR_CgaCtaId ;  /* 0x00000000000579c3 */ /* 0x000e620000008800 */
[----:B------:R-:W-:Y:S01]  /*12a0*/  SHF.R.U32.HI R9, RZ, 0x2, R4 ;  /* 0x00000002ff097819 */ /* 0x000fe20000011604 */
[----:B------:R-:W-:Y:S01]  /*12b0*/  UMOV UR4, 0x400 ;  /* 0x0000040000047882 */ /* 0x000fe20000000000 */
[----:B------:R-:W-:Y:S02]  /*12c0*/  LOP3.LUT R6, R6, R3, RZ, 0x3c, !PT ;  /* 0x0000000306067212 */ /* 0x000fe400078e3cff */
[----:B------:R-:W-:Y:S02]  /*12d0*/  SHF.L.U32 R3, R2, 0x4, RZ ;  /* 0x0000000402037819 */ /* 0x000fe400000006ff */
[----:B------:R-:W-:Y:S01]  /*12e0*/  LOP3.LUT R9, R9, R4, RZ, 0x3c, !PT ;  /* 0x0000000409097212 */ /* 0x000fe200078e3cff */
[----:B------:R-:W-:Y:S01]  /*12f0*/  IMAD.SHL.U32 R8, R6, 0x2, RZ ;  /* 0x0000000206087824 */ /* 0x000fe200078e00ff */
[----:B------:R-:W-:Y:S01]  /*1300*/  ISETP.NE.U32.AND P3, PT, RZ, UR36, PT ;  /* 0x00000024ff007c0c */ /* 0x000fe2000bf65070 */
[----:B0-----:R-:W0:Y:S03]  /*1310*/  MUFU.RCP R10, R10 ;  /* 0x0000000a000a7308 */ /* 0x001e260000001000 */
[----:B------:R-:W-:Y:S01]  /*1320*/  LOP3.LUT R3, R2, R3, R8, 0x96, !PT ;  /* 0x0000000302037212 */ /* 0x000fe200078e9608 */
[----:B------:R-:W-:-:S03]  /*1330*/  IMAD.SHL.U32 R2, R9, 0x2, RZ ;  /* 0x0000000209027824 */ /* 0x000fc600078e00ff */
[----:B------:R-:W-:-:S05]  /*1340*/  LOP3.LUT R6, R3, R6, RZ, 0x3c, !PT ;  /* 0x0000000603067212 */ /* 0x000fca00078e3cff */
[----:B------:R-:W-:Y:S01]  /*1350*/  IMAD.SHL.U32 R3, R6, 0x10, RZ ;  /* 0x0000001006037824 */ /* 0x000fe200078e00ff */
[----:B-1----:R-:W-:-:S04]  /*1360*/  ULEA UR4, UR5, UR4, 0x18 ;  /* 0x0000000405047291 */ /* 0x002fc8000f8ec0ff */
[----:B------:R-:W-:Y:S01]  /*1370*/  LOP3.LUT R2, R6, R3, R2, 0x96, !PT ;  /* 0x0000000306027212 */ /* 0x000fe200078e9602 */
[----:B0-----:R-:W-:Y:S01]  /*1380*/  VIADD R5, R10, 0xffffffe ;  /* 0x0ffffffe0a057836 */ /* 0x001fe20000000000 */
[C---:B------:R-:W-:Y:S02]  /*1390*/  IADD3 R6, PT, PT, R7.reuse, 0x587c5, R6 ;  /* 0x000587c507067810 */ /* 0x040fe40007ffe006 */
[----:B------:R-:W-:Y:S02]  /*13a0*/  IADD3 R7, PT, PT, R7, 0xb0f8a, RZ ;  /* 0x000b0f8a07077810 */ /* 0x000fe40007ffe0ff */
[----:B------:R-:W-:Y:S01]  /*13b0*/  LOP3.LUT R2, R2, R9, RZ, 0x3c, !PT ;  /* 0x0000000902027212 */ /* 0x000fe200078e3cff */
[----:B------:R-:W0:Y:S02]  /*13c0*/  F2I.FTZ.U32.TRUNC.NTZ R5, R5 ;  /* 0x0000000500057305 */ /* 0x000e24000021f000 */
[----:B0-----:R-:W-:-:S04]  /*13d0*/  IMAD.MOV R4, RZ, RZ, -R5 ;  /* 0x000000ffff047224 */ /* 0x001fc800078e0a05 */
[----:B------:R-:W-:Y:S02]  /*13e0*/  IMAD R3, R4, UR36, RZ ;  /* 0x0000002404037c24 */ /* 0x000fe4000f8e02ff */
[----:B------:R-:W-:-:S04]  /*13f0*/  IMAD.MOV.U32 R4, RZ, RZ, RZ ;  /* 0x000000ffff047224 */ /* 0x000fc800078e00ff */
[----:B------:R-:W-:-:S04]  /*1400*/  IMAD.HI.U32 R5, R5, R3, R4 ;  /* 0x0000000305057227 */ /* 0x000fc800078e0004 */
[----:B------:R-:W-:Y:S02]  /*1410*/  IMAD.IADD R4, R2, 0x1, R7 ;  /* 0x0000000102047824 */ /* 0x000fe400078e0207 */
[----:B------:R-:W-:-:S04]  /*1420*/  IMAD.HI.U32 R3, R5, R6, RZ ;  /* 0x0000000605037227 */ /* 0x000fc800078e00ff */
[----:B------:R-:W-:-:S04]  /*1430*/  IMAD.HI.U32 R5, R5, R4, RZ ;  /* 0x0000000405057227 */ /* 0x000fc800078e00ff */
[----:B------:R-:W-:Y:S02]  /*1440*/  IMAD.MOV R5, RZ, RZ, -R5 ;  /* 0x000000ffff057224 */ /* 0x000fe400078e0a05 */
[----:B------:R-:W-:Y:S02]  /*1450*/  IMAD.MOV R3, RZ, RZ, -R3 ;  /* 0x000000ffff037224 */ /* 0x000fe400078e0a03 */
[----:B------:R-:W-:Y:S02]  /*1460*/  IMAD R4, R5, UR36, R4 ;  /* 0x0000002405047c24 */ /* 0x000fe4000f8e0204 */
[----:B------:R-:W-:Y:S01]  /*1470*/  IMAD R6, R3, UR36, R6 ;  /* 0x0000002403067c24 */ /* 0x000fe2000f8e0206 */
[----:B------:R-:W-:Y:S01]  /*1480*/  LOP3.LUT R3, RZ, UR36, RZ, 0x33, !PT ;  /* 0x00000024ff037c12 */ /* 0x000fe2000f8e33ff */
[----:B------:R-:W-:Y:S01]  /*1490*/  IMAD.IADD R5, R1, 0x1, R0 ;  /* 0x0000000101057824 */ /* 0x000fe200078e0200 */
[----:B------:R-:W-:Y:S02]  /*14a0*/  ISETP.GE.U32.AND P2, PT, R4, UR36, PT ;  /* 0x0000002404007c0c */ /* 0x000fe4000bf46070 */
[----:B------:R-:W-:-:S02]  /*14b0*/  ISETP.GE.U32.AND P1, PT, R6, UR36, PT ;  /* 0x0000002406007c0c */ /* 0x000fc4000bf26070 */
[----:B------:R-:W-:-:S09]  /*14c0*/  IADD3 R0, PT, PT, R0, 0x2, RZ ;  /* 0x0000000200007810 */ /* 0x000fd20007ffe0ff */
[----:B------:R-:W-:Y:S02]  /*14d0*/  @P2 VIADD R4, R4, -UR36 ;  /* 0x8000002404042c36 */ /* 0x000fe40008000000 */
[----:B------:R-:W-:-:S03]  /*14e0*/  @P1 IADD3 R6, PT, PT, R6, -UR36, RZ ;  /* 0x8000002406061c10 */ /* 0x000fc6000fffe0ff */
[----:B------:R-:W-:Y:S02]  /*14f0*/  ISETP.GE.U32.AND P2, PT, R4, UR36, PT ;  /* 0x0000002404007c0c */ /* 0x000fe4000bf46070 */
[----:B------:R-:W-:-:S11]  /*1500*/  ISETP.GE.U32.AND P1, PT, R6, UR36, PT ;  /* 0x0000002406007c0c */ /* 0x000fd6000bf26070 */
[----:B------:R-:W-:Y:S02]  /*1510*/  @P2 VIADD R4, R4, -UR36 ;  /* 0x8000002404042c36 */ /* 0x000fe40008000000 */
[----:B------:R-:W-:-:S03]  /*1520*/  @P1 VIADD R6, R6, -UR36 ;  /* 0x8000002406061c36 */ /* 0x000fc60008000000 */
[C---:B------:R-:W-:Y:S02]  /*1530*/  SEL R4, R3.reuse, R4, !P3 ;  /* 0x0000000403047207 */ /* 0x040fe40005800000 */
[----:B------:R-:W-:Y:S01]  /*1540*/  SEL R6, R3, R6, !P3 ;  /* 0x0000000603067207 */ /* 0x000fe20005800000 */
[----:B------:R-:W-:-:S03]  /*1550*/  IMAD.MOV.U32 R3, RZ, RZ, R11 ;  /* 0x000000ffff037224 */ /* 0x000fc600078e000b */
[----:B------:R-:W0:Y:S04]  /*1560*/  LDS.U8 R4, [R4+UR4] ;  /* 0x0000000404047984 */ /* 0x000e280008000000 */
[----:B------:R-:W1:Y:S04]  /*1570*/  LDS.U8 R6, [R6+UR4] ;  /* 0x0000000406067984 */ /* 0x000e680008000000 */
[----:B0-----:R0:W-:Y:S04]  /*1580*/  STL.U8 [R5+0x1], R4 ;  /* 0x0000010405007387 */ /* 0x0011e80000100000 */
[----:B-1----:R0:W-:Y:S02]  /*1590*/  STL.U8 [R5], R6 ;  /* 0x0000000605007387 */ /* 0x0021e40000100000 */
.L_x_75:
[----:B------:R-:W-:Y:S05]  /*15a0*/  @P0 BRA `(.L_x_74) ;  /* 0x0000000000780947 */ /* 0x000fea0003800000 */
[----:B------:R-:W1:Y:S01]  /*15b0*/  I2F.U32.RP R8, UR36 ;  /* 0x0000002400087d06 */ /* 0x000e620008209000 */
[----:B0-----:R-:W-:Y:S01]  /*15c0*/  SHF.R.U32.HI R4, RZ, 0x2, R3 ;  /* 0x00000002ff047819 */ /* 0x001fe20000011603 */
[----:B------:R-:W0:Y:S01]  /*15d0*/  S2UR UR5, SR_CgaCtaId ;  /* 0x00000000000579c3 */ /* 0x000e220000008800 */
[----:B------:R-:W-:Y:S01]  /*15e0*/  ISETP.NE.U32.AND P1, PT, RZ, UR36, PT ;  /* 0x00000024ff007c0c */ /* 0x000fe2000bf25070 */
[----:B------:R-:W-:Y:S01]  /*15f0*/  UMOV UR4, 0x400 ;  /* 0x0000040000047882 */ /* 0x000fe20000000000 */
[----:B------:R-:W-:Y:S01]  /*1600*/  LOP3.LUT R4, R4, R3, RZ, 0x3c, !PT ;  /* 0x0000000304047212 */ /* 0x000fe200078e3cff */
[----:B------:R-:W-:-:S03]  /*1610*/  IMAD.SHL.U32 R3, R2, 0x10, RZ ;  /* 0x0000001002037824 */ /* 0x000fc600078e00ff */
[----:B------:R-:W-:-:S04]  /*1620*/  SHF.L.U32 R6, R4, 0x1, RZ ;  /* 0x0000000104067819 */ /* 0x000fc800000006ff */
[----:B------:R-:W-:Y:S01]  /*1630*/  LOP3.LUT R3, R2, R3, R6, 0x96, !PT ;  /* 0x0000000302037212 */ /* 0x000fe200078e9606 */
[----:B-1----:R-:W1:Y:S03]  /*1640*/  MUFU.RCP R8, R8 ;  /* 0x0000000800087308 */ /* 0x002e660000001000 */
[----:B------:R-:W-:Y:S01]  /*1650*/  LOP3.LUT R2, R3, R4, RZ, 0x3c, !PT ;  /* 0x0000000403027212 */ /* 0x000fe200078e3cff */
[----:B------:R-:W-:-:S03]  /*1660*/  IMAD.MOV.U32 R4, RZ, RZ, RZ ;  /* 0x000000ffff047224 */ /* 0x000fc600078e00ff */
[----:B------:R-:W-:Y:S01]  /*1670*/  IADD3 R2, PT, PT, R7, 0x587c5, R2 ;  /* 0x000587c507027810 */ /* 0x000fe20007ffe002 */
[----:B0-----:R-:W-:Y:S01]  /*1680*/  ULEA UR4, UR5, UR4, 0x18 ;  /* 0x0000000405047291 */ /* 0x001fe2000f8ec0ff */
[----:B-1----:R-:W-:-:S06]  /*1690*/  VIADD R5, R8, 0xffffffe ;  /* 0x0ffffffe08057836 */ /* 0x002fcc0000000000 */
[----:B------:R-:W0:Y:S02]  /*16a0*/  F2I.FTZ.U32.TRUNC.NTZ R5, R5 ;  /* 0x0000000500057305 */ /* 0x000e24000021f000 */
[----:B0-----:R-:W-:-:S04]  /*16b0*/  IMAD.MOV R9, RZ, RZ, -R5 ;  /* 0x000000ffff097224 */ /* 0x001fc800078e0a05 */
[----:B------:R-:W-:-:S04]  /*16c0*/  IMAD R9, R9, UR36, RZ ;  /* 0x0000002409097c24 */ /* 0x000fc8000f8e02ff */
[----:B------:R-:W-:-:S06]  /*16d0*/  IMAD.HI.U32 R3, R5, R9, R4 ;  /* 0x0000000905037227 */ /* 0x000fcc00078e0004 */
[----:B------:R-:W-:-:S04]  /*16e0*/  IMAD.HI.U32 R3, R3, R2, RZ ;  /* 0x0000000203037227 */ /* 0x000fc800078e00ff */
[----:B------:R-:W-:-:S04]  /*16f0*/  IMAD.MOV R3, RZ, RZ, -R3 ;  /* 0x000000ffff037224 */ /* 0x000fc800078e0a03 */
[----:B------:R-:W-:Y:S01]  /*1700*/  IMAD R2, R3, UR36, R2 ;  /* 0x0000002403027c24 */ /* 0x000fe2000f8e0202 */
[----:B------:R-:W-:-:S04]  /*1710*/  IADD3 R3, PT, PT, R1, R0, RZ ;  /* 0x0000000001037210 */ /* 0x000fc80007ffe0ff */
[----:B------:R-:W-:-:S13]  /*1720*/  ISETP.GE.U32.AND P0, PT, R2, UR36, PT ;  /* 0x0000002402007c0c */ /* 0x000fda000bf06070 */
[----:B------:R-:W-:-:S05]  /*1730*/  @P0 VIADD R2, R2, -UR36 ;  /* 0x8000002402020c36 */ /* 0x000fca0008000000 */
[----:B------:R-:W-:-:S13]  /*1740*/  ISETP.GE.U32.AND P0, PT, R2, UR36, PT ;  /* 0x0000002402007c0c */ /* 0x000fda000bf06070 */
[----:B------:R-:W-:Y:S01]  /*1750*/  @P0 VIADD R2, R2, -UR36 ;  /* 0x8000002402020c36 */ /* 0x000fe20008000000 */
[----:B------:R-:W-:-:S06]  /*1760*/  @!P1 LOP3.LUT R2, RZ, UR36, RZ, 0x33, !PT ;  /* 0x00000024ff029c12 */ /* 0x000fcc000f8e33ff */
[----:B------:R-:W0:Y:S04]  /*1770*/  LDS.U8 R2, [R2+UR4] ;  /* 0x0000000402027984 */ /* 0x000e280008000000 */
[----:B0-----:R1:W-:Y:S02]  /*1780*/  STL.U8 [R3], R2 ;  /* 0x0000000203007387 */ /* 0x0013e40000100000 */
.L_x_74:
[----:B------:R-:W-:Y:S01]  /*1790*/  IMAD.IADD R0, R1, 0x1, R22 ;  /* 0x0000000101007824 */ /* 0x000fe200078e0216 */
[----:B------:R-:W-:Y:S01]  /*17a0*/  ISETP.GE.U32.AND P0, PT, R22, 0x10, PT ;  /* 0x000000101600780c */ /* 0x000fe20003f06070 */
[----:B------:R-:W-:-:S03]  /*17b0*/  IMAD.MOV.U32 R18, RZ, RZ, RZ ;  /* 0x000000ffff127224 */ /* 0x000fc600078e00ff */
[----:B------:R2:W-:Y:S09]  /*17c0*/  STL.U8 [R0], RZ ;  /* 0x000000ff00007387 */ /* 0x0005f20000100000 */
[----:B--2---:R-:W-:Y:S05]  /*17d0*/  @!P0 BRA `(.L_x_76) ;  /* 0x0000000800b48947 */ /* 0x004fea0003800000 */
[C---:B------:R-:W-:Y:S01]  /*17e0*/  LOP3.LUT R16, R22.reuse, 0xfffffff0, RZ, 0xc0, !PT ;  /* 0xfffffff016107812 */ /* 0x040fe200078ec0ff */
[----:B------:R-:W-:Y:S01]  /*17f0*/  BSSY.RECONVERGENT B6, `(.L_x_76) ;  /* 0x00000ab000067945 */ /* 0x000fe20003800200 */
[----:B------:R-:W-:Y:S01]  /*1800*/  LOP3.LUT R18, R22, 0x7ffffff0, RZ, 0xc0, !PT ;  /* 0x7ffffff016127812 */ /* 0x000fe200078ec0ff */
[----:B------:R-:W-:Y:S02]  /*1810*/  VIADD R17, R1, 0x7 ;  /* 0x0000000701117836 */ /* 0x000fe40000000000 */
[----:B------:R-:W-:-:S07]  /*1820*/  IMAD.MOV R16, RZ, RZ, -R16 ;  /* 0x000000ffff107224 */ /* 0x000fce00078e0a10 */
.L_x_93:
[----:B------:R-:W2:Y:S01]  /*1830*/  LDL.S8 R0, [R17+-0x7] ;  /* 0xfffff90011007983 */ /* 0x000ea20000100200 */
[----:B-1----:R-:W-:Y:S01]  /*1840*/  MOV R2, 0x0 ;  /* 0x0000000000027802 */ /* 0x002fe20000000f00 */
[----:B------:R-:W1:Y:S01]  /*1850*/  LDCU.64 UR4, c[0x4][0x58] ;  /* 0x01000b00ff0477ac */ /* 0x000e620008000a00 */
[----:B------:R-:W-:Y:S01]  /*1860*/  IADD3 R16, PT, PT, R16, 0x10, RZ ;  /* 0x0000001010107810 */ /* 0x000fe20007ffe0ff */
[----:B0-----:R-:W-:Y:S01]  /*1870*/  IMAD.MOV.U32 R6, RZ, RZ, R23 ;  /* 0x000000ffff067224 */ /* 0x001fe200078e0017 */
[----:B------:R0:W3:Y:S01]  /*1880*/  LDC.64 R8, c[0x4][R2] ;  /* 0x0100000002087b82 */ /* 0x0000e20000000a00 */
[----:B------:R-:W-:Y:S01]  /*1890*/  IMAD.MOV.U32 R7, RZ, RZ, R19 ;  /* 0x000000ffff077224 */ /* 0x000fe200078e0013 */
[----:B------:R-:W-:-:S04]  /*18a0*/  ISETP.NE.AND P0, PT, R16, RZ, PT ;  /* 0x000000ff1000720c */ /* 0x000fc80003f05270 */
[----:B------:R-:W-:Y:S01]  /*18b0*/  P2R R26, PR, RZ, 0x1 ;  /* 0x00000001ff1a7803 */ /* 0x000fe20000000000 */
[----:B-1----:R-:W-:Y:S02]  /*18c0*/  IMAD.U32 R4, RZ, RZ, UR4 ;  /* 0x00000004ff047e24 */ /* 0x002fe4000f8e00ff */
[----:B------:R-:W-:Y:S01]  /*18d0*/  IMAD.U32 R5, RZ, RZ, UR5 ;  /* 0x00000005ff057e24 */ /* 0x000fe2000f8e00ff */
[----:B--23--:R0:W-:Y:S06]  /*18e0*/  STL [R1+0x10], R0 ;  /* 0x0000100001007387 */ /* 0x00c1ec0000100800 */
[----:B------:R-:W-:-:S07]  /*18f0*/  LEPC R20, `(.L_x_77) ;  /* 0x000000001014794e */ /* 0x000fce0000000000 */
[----:B0-----:R-:W-:Y:S05]  /*1900*/  CALL.ABS.NOINC R8 ;  /* 0x0000000008007343 */ /* 0x001fea0003c00000 */
.L_x_77:
[----:B------:R-:W2:Y:S01]  /*1910*/  LDL.S8 R0, [R17+-0x6] ;  /* 0xfffffa0011007983 */ /* 0x000ea20000100200 */
[----:B------:R0:W1:Y:S01]  /*1920*/  LDC.64 R8, c[0x4][R2] ;  /* 0x0100000002087b82 */ /* 0x0000620000000a00 */
[----:B------:R-:W3:Y:S01]  /*1930*/  LDCU.64 UR4, c[0x4][0x58] ;  /* 0x01000b00ff0477ac */ /* 0x000ee20008000a00 */
[----:B------:R-:W-:Y:S02]  /*1940*/  IMAD.MOV.U32 R6, RZ, RZ, R23 ;  /* 0x000000ffff067224 */ /* 0x000fe400078e0017 */
[----:B------:R-:W-:Y:S01]  /*1950*/  IMAD.MOV.U32 R7, RZ, RZ, R19 ;  /* 0x000000ffff077224 */ /* 0x000fe200078e0013 */
[----:B---3--:R-:W-:Y:S01]  /*1960*/  MOV R4, UR4 ;  /* 0x0000000400047c02 */ /* 0x008fe20008000f00 */
[----:B------:R-:W-:Y:S01]  /*1970*/  IMAD.U32 R5, RZ, RZ, UR5 ;  /* 0x00000005ff057e24 */ /* 0x000fe2000f8e00ff */
[----:B-12---:R0:W-:Y:S06]  /*1980*/  STL [R1+0x10], R0 ;  /* 0x0000100001007387 */ /* 0x0061ec0000100800 */
[----:B------:R-:W-:-:S07]  /*1990*/  LEPC R20, `(.L_x_78) ;  /* 0x000000001014794e */ /* 0x000fce0000000000 */
[----:B0-----:R-:W-:Y:S05]  /*19a0*/  CALL.ABS.NOINC R8 ;  /* 0x0000000008007343 */ /* 0x001fea0003c00000 */
.L_x_78:
[----:B------:R-:W2:Y:S01]  /*19b0*/  LDL.S8 R0, [R17+-0x5] ;  /* 0xfffffb0011007983 */ /* 0x000ea20000100200 */
        /* <DEDUP_REMOVED lines=9> */
.L_x_79:
[----:B------:R-:W2:Y:S01]  /*1a50*/  LDL.S8 R0, [R17+-0x4] ;  /* 0xfffffc0011007983 */ /* 0x000ea20000100200 */
[----:B------:R0:W1:Y:S01]  /*1a60*/  LDC.64 R8, c[0x4][R2] ;  /* 0x0100000002087b82 */ /* 0x0000620000000a00 */
[----:B------:R-:W3:Y:S01]  /*1a70*/  LDCU.64 UR4, c[0x4][0x58] ;  /* 0x01000b00ff0477ac */ /* 0x000ee20008000a00 */
[----:B------:R-:W-:Y:S01]  /*1a80*/  MOV R6, R23 ;  /* 0x0000001700067202 */ /* 0x000fe20000000f00 */
[----:B------:R-:W-:Y:S02]  /*1a90*/  IMAD.MOV.U32 R7, RZ, RZ, R19 ;  /* 0x000000ffff077224 */ /* 0x000fe400078e0013 */
[----:B---3--:R-:W-:Y:S02]  /*1aa0*/  IMAD.U32 R4, RZ, RZ, UR4 ;  /* 0x00000004ff047e24 */ /* 0x008fe4000f8e00ff */
[----:B------:R-:W-:Y:S01]  /*1ab0*/  IMAD.U32 R5, RZ, RZ, UR5 ;  /* 0x00000005ff057e24 */ /* 0x000fe2000f8e00ff */
[----:B-12---:R0:W-:Y:S06]  /*1ac0*/  STL [R1+0x10], R0 ;  /* 0x0000100001007387 */ /* 0x0061ec0000100800 */
[----:B------:R-:W-:-:S07]  /*1ad0*/  LEPC R20, `(.L_x_80) ;  /* 0x000000001014794e */ /* 0x000fce0000000000 */
[----:B0-----:R-:W-:Y:S05]  /*1ae0*/  CALL.ABS.NOINC R8 ;  /* 0x0000000008007343 */ /* 0x001fea0003c00000 */
.L_x_80:
        /* <DEDUP_REMOVED lines=10> */
.L_x_81:
        /* <DEDUP_REMOVED lines=10> */
.L_x_82:
        /* <DEDUP_REMOVED lines=10> */
.L_x_83:
[----:B------:R-:W2:Y:S01]  /*1cd0*/  LDL.S8 R0, [R17] ;  /* 0x0000000011007983 */ /* 0x000ea20000100200 */
        /* <DEDUP_REMOVED lines=9> */
.L_x_84:
[----:B------:R-:W2:Y:S01]  /*1d70*/  LDL.S8 R0, [R17+0x1] ;  /* 0x0000010011007983 */ /* 0x000ea20000100200 */
        /* <DEDUP_REMOVED lines=9> */
.L_x_85:
        /* <DEDUP_REMOVED lines=10> */
.L_x_86:
        /* <DEDUP_REMOVED lines=10> */
.L_x_87:
        /* <DEDUP_REMOVED lines=10> */
.L_x_88:
        /* <DEDUP_REMOVED lines=10> */
.L_x_89:
        /* <DEDUP_REMOVED lines=10> */
.L_x_90:
        /* <DEDUP_REMOVED lines=10> */
.L_x_91:
[----:B------:R-:W2:Y:S01]  /*21d0*/  LDL.S8 R0, [R17+0x8] ;  /* 0x0000080011007983 */ /* 0x000ea20000100200 */
[----:B------:R-:W0:Y:S01]  /*21e0*/  LDC.64 R2, c[0x4][R2] ;  /* 0x0100000002027b82 */ /* 0x000e220000000a00 */
[----:B------:R-:W1:Y:S01]  /*21f0*/  LDCU.64 UR4, c[0x4][0x58] ;  /* 0x01000b00ff0477ac */ /* 0x000e620008000a00 */
[----:B------:R-:W-:Y:S01]  /*2200*/  MOV R6, R23 ;  /* 0x0000001700067202 */ /* 0x000fe20000000f00 */
[----:B------:R-:W-:Y:S02]  /*2210*/  IMAD.MOV.U32 R7, RZ, RZ, R19 ;  /* 0x000000ffff077224 */ /* 0x000fe400078e0013 */
[----:B-1----:R-:W-:Y:S02]  /*2220*/  IMAD.U32 R4, RZ, RZ, UR4 ;  /* 0x00000004ff047e24 */ /* 0x002fe4000f8e00ff */
[----:B------:R-:W-:Y:S01]  /*2230*/  IMAD.U32 R5, RZ, RZ, UR5 ;  /* 0x00000005ff057e24 */ /* 0x000fe2000f8e00ff */
[----:B0-2---:R1:W-:Y:S06]  /*2240*/  STL [R1+0x10], R0 ;  /* 0x0000100001007387 */ /* 0x0053ec0000100800 */
[----:B------:R-:W-:-:S07]  /*2250*/  LEPC R20, `(.L_x_92) ;  /* 0x000000001014794e */ /* 0x000fce0000000000 */
[----:B-1----:R-:W-:Y:S05]  /*2260*/  CALL.ABS.NOINC R2 ;  /* 0x0000000002007343 */ /* 0x002fea0003c00000 */
.L_x_92:
[----:B------:R-:W-:Y:S01]  /*2270*/  ISETP.NE.AND P6, PT, R26, RZ, PT ;  /* 0x000000ff1a00720c */ /* 0x000fe20003fc5270 */
[----:B------:R-:W-:-:S12]  /*2280*/  VIADD R17, R17, 0x10 ;  /* 0x0000001011117836 */ /* 0x000fd80000000000 */
[----:B------:R-:W-:Y:S05]  /*2290*/  @P6 BRA `(.L_x_93) ;  /* 0xfffffff400646947 */ /* 0x000fea000383ffff */
[----:B------:R-:W-:Y:S05]  /*22a0*/  BSYNC.RECONVERGENT B6 ;  /* 0x0000000000067941 */ /* 0x000fea0003800200 */
.L_x_76:
[----:B------:R-:W-:-:S04]  /*22b0*/  LOP3.LUT R0, R22, 0xf, RZ, 0xc0, !PT ;  /* 0x0000000f16007812 */ /* 0x000fc800078ec0ff */
[----:B------:R-:W-:-:S13]  /*22c0*/  ISETP.NE.AND P0, PT, R0, RZ, PT ;  /* 0x000000ff0000720c */ /* 0x000fda0003f05270 */
[----:B------:R-:W-:Y:S05]  /*22d0*/  @!P0 EXIT ;  /* 0x000000000000894d */ /* 0x000fea0003800000 */
[----:B------:R-:W-:Y:S02]  /*22e0*/  ISETP.GE.U32.AND P0, PT, R0, 0x8, PT ;  /* 0x000000080000780c */ /* 0x000fe40003f06070 */
[----:B------:R-:W-:-:S11]  /*22f0*/  LOP3.LUT R26, R22, 0x7, RZ, 0xc0, !PT ;  /* 0x00000007161a7812 */ /* 0x000fd600078ec0ff */
[----:B------:R-:W-:Y:S05]  /*2300*/  @!P0 BRA `(.L_x_94) ;  /* 0x0000000400548947 */ /* 0x000fea0003800000 */
[----:B------:R-:W-:Y:S01]  /*2310*/  IMAD.IADD R23, R1, 0x1, R18 ;  /* 0x0000000101177824 */ /* 0x000fe200078e0212 */
[----:B------:R-:W-:Y:S01]  /*2320*/  MOV R19, 0x0 ;  /* 0x0000000000137802 */ /* 0x000fe20000000f00 */
[----:B------:R-:W2:Y:S03]  /*2330*/  LDCU.64 UR4, c[0x4][0x58] ;  /* 0x01000b00ff0477ac */ /* 0x000ea60008000a00 */
[----:B------:R-:W3:Y:S01]  /*2340*/  LDL.S8 R0, [R23] ;  /* 0x0000000017007983 */ /* 0x000ee20000100200 */
[----:B-1----:R1:W4:Y:S01]  /*2350*/  LDC.64 R2, c[0x4][R19] ;  /* 0x0100000013027b82 */ /* 0x0023220000000a00 */
[----:B------:R-:W-:-:S04]  /*2360*/  IADD3 R17, P0, PT, R25, 0x10, RZ ;  /* 0x0000001019117810 */ /* 0x000fc80007f1e0ff */
[----:B------:R-:W-:Y:S01]  /*2370*/  IADD3.X R16, PT, PT, RZ, R24, RZ, P0, !PT ;  /* 0x00000018ff107210 */ /* 0x000fe200007fe4ff */
[----:B0-----:R-:W-:-:S03]  /*2380*/  IMAD.MOV.U32 R6, RZ, RZ, R17 ;  /* 0x000000ffff067224 */ /* 0x001fc600078e0011 */
[----:B------:R-:W-:Y:S01]  /*2390*/  MOV R7, R16 ;  /* 0x0000001000077202 */ /* 0x000fe20000000f00 */
[----:B--2---:R-:W-:Y:S02]  /*23a0*/  IMAD.U32 R4, RZ, RZ, UR4 ;  /* 0x00000004ff047e24 */ /* 0x004fe4000f8e00ff */
[----:B------:R-:W-:Y:S01]  /*23b0*/  IMAD.U32 R5, RZ, RZ, UR5 ;  /* 0x00000005ff057e24 */ /* 0x000fe2000f8e00ff */
[----:B---34-:R1:W-:Y:S06]  /*23c0*/  STL [R1+0x10], R0 ;  /* 0x0000100001007387 */ /* 0x0183ec0000100800 */
[----:B------:R-:W-:-:S07]  /*23d0*/  LEPC R20, `(.L_x_95) ;  /* 0x000000001014794e */ /* 0x000fce0000000000 */
[----:B-1----:R-:W-:Y:S05]  /*23e0*/  CALL.ABS.NOINC R2 ;  /* 0x0000000002007343 */ /* 0x002fea0003c00000 */
.L_x_95:
[----:B------:R-:W2:Y:S01]  /*23f0*/  LDL.S8 R0, [R23+0x1] ;  /* 0x0000010017007983 */ /* 0x000ea20000100200 */
[----:B------:R0:W1:Y:S01]  /*2400*/  LDC.64 R2, c[0x4][R19] ;  /* 0x0100000013027b82 */ /* 0x0000620000000a00 */
[----:B------:R-:W3:Y:S01]  /*2410*/  LDCU.64 UR4, c[0x4][0x58] ;  /* 0x01000b00ff0477ac */ /* 0x000ee20008000a00 */
[----:B------:R-:W-:Y:S01]  /*2420*/  IMAD.MOV.U32 R6, RZ, RZ, R17 ;  /* 0x000000ffff067224 */ /* 0x000fe200078e0011 */
[----:B------:R-:W-:Y:S01]  /*2430*/  MOV R7, R16 ;  /* 0x0000001000077202 */ /* 0x000fe20000000f00 */
[----:B---3--:R-:W-:Y:S02]  /*2440*/  IMAD.U32 R4, RZ, RZ, UR4 ;  /* 0x00000004ff047e24 */ /* 0x008fe4000f8e00ff */
[----:B------:R-:W-:Y:S01]  /*2450*/  IMAD.U32 R5, RZ, RZ, UR5 ;  /* 0x00000005ff057e24 */ /* 0x000fe2000f8e00ff */
[----:B-12---:R0:W-:Y:S06]  /*2460*/  STL [R1+0x10], R0 ;  /* 0x0000100001007387 */ /* 0x0061ec0000100800 */
[----:B------:R-:W-:-:S07]  /*2470*/  LEPC R20, `(.L_x_96) ;  /* 0x000000001014794e */ /* 0x000fce0000000000 */
[----:B0-----:R-:W-:Y:S05]  /*2480*/  CALL.ABS.NOINC R2 ;  /* 0x0000000002007343 */ /* 0x001fea0003c00000 */
.L_x_96:
        /* <DEDUP_REMOVED lines=10> */
.L_x_97:
        /* <DEDUP_REMOVED lines=10> */
.L_x_98:
        /* <DEDUP_REMOVED lines=10> */
.L_x_99:
        /* <DEDUP_REMOVED lines=10> */
.L_x_100:
        /* <DEDUP_REMOVED lines=10> */
.L_x_101:
        /* <DEDUP_REMOVED lines=10> */
.L_x_102:
[----:B------:R-:W-:-:S07]  /*2850*/  VIADD R18, R18, 0x8 ;  /* 0x0000000812127836 */ /* 0x000fce0000000000 */
.L_x_94:
[----:B------:R-:W-:-:S13]  /*2860*/  ISETP.NE.AND P0, PT, R26, RZ, PT ;  /* 0x000000ff1a00720c */ /* 0x000fda0003f05270 */
[----:B------:R-:W-:Y:S05]  /*2870*/  @!P0 EXIT ;  /* 0x000000000000894d */ /* 0x000fea0003800000 */
[----:B------:R-:W-:-:S13]  /*2880*/  ISETP.GE.U32.AND P0, PT, R26, 0x4, PT ;  /* 0x000000041a00780c */ /* 0x000fda0003f06070 */
[----:B------:R-:W-:Y:S05]  /*2890*/  @!P0 BRA `(.L_x_103) ;  /* 0x0000000000b48947 */ /* 0x000fea0003800000 */
[----:B------:R-:W-:Y:S01]  /*28a0*/  IMAD.IADD R23, R1, 0x1, R18 ;  /* 0x0000000101177824 */ /* 0x000fe200078e0212 */
[----:B------:R-:W-:Y:S01]  /*28b0*/  MOV R19, 0x0 ;  /* 0x0000000000137802 */ /* 0x000fe20000000f00 */
[----:B------:R-:W2:Y:S03]  /*28c0*/  LDCU.64 UR4, c[0x4][0x58] ;  /* 0x01000b00ff0477ac */ /* 0x000ea60008000a00 */
[----:B------:R-:W3:Y:S01]  /*28d0*/  LDL.S8 R0, [R23] ;  /* 0x0000000017007983 */ /* 0x000ee20000100200 */
[----:B-1----:R1:W4:Y:S01]  /*28e0*/  LDC.64 R2, c[0x4][R19] ;  /* 0x0100000013027b82 */ /* 0x0023220000000a00 */
[----:B------:R-:W-:-:S05]  /*28f0*/  IADD3 R17, P0, PT, R25, 0x10, RZ ;  /* 0x0000001019117810 */ /* 0x000fca0007f1e0ff */
[----:B------:R-:W-:Y:S02]  /*2900*/  IMAD.X R16, RZ, RZ, R24, P0 ;  /* 0x000000ffff107224 */ /* 0x000fe400000e0618 */
[----:B0-----:R-:W-:Y:S02]  /*2910*/  IMAD.MOV.U32 R6, RZ, RZ, R17 ;  /* 0x000000ffff067224 */ /* 0x001fe400078e0011 */
[----:B------:R-:W-:Y:S01]  /*2920*/  IMAD.MOV.U32 R7, RZ, RZ, R16 ;  /* 0x000000ffff077224 */ /* 0x000fe200078e0010 */
[----:B--2---:R-:W-:Y:S01]  /*2930*/  MOV R4, UR4 ;  /* 0x0000000400047c02 */ /* 0x004fe20008000f00 */
[----:B------:R-:W-:Y:S01]  /*2940*/  IMAD.U32 R5, RZ, RZ, UR5 ;  /* 0x00000005ff057e24 */ /* 0x000fe2000f8e00ff */
[----:B---34-:R1:W-:Y:S06]  /*2950*/  STL [R1+0x10], R0 ;  /* 0x0000100001007387 */ /* 0x0183ec0000100800 */
[----:B------:R-:W-:-:S07]  /*2960*/  LEPC R20, `(.L_x_104) ;  /* 0x000000001014794e */ /* 0x000fce0000000000 */
[----:B-1----:R-:W-:Y:S05]  /*2970*/  CALL.ABS.NOINC R2 ;  /* 0x0000000002007343 */ /* 0x002fea0003c00000 */
.L_x_104:
[----:B------:R-:W2:Y:S01]  /*2980*/  LDL.S8 R0, [R23+0x1] ;  /* 0x0000010017007983 */ /* 0x000ea20000100200 */
        /* <DEDUP_REMOVED lines=9> */
.L_x_105:
        /* <DEDUP_REMOVED lines=10> */
.L_x_106:
        /* <DEDUP_REMOVED lines=10> */
.L_x_107:
[----:B------:R-:W-:-:S07]  /*2b60*/  IADD3 R18, PT, PT, R18, 0x4, RZ ;  /* 0x0000000412127810 */ /* 0x000fce0007ffe0ff */
.L_x_103:
[----:B------:R-:W-:-:S04]  /*2b70*/  LOP3.LUT R0, R22, 0x3, RZ, 0xc0, !PT ;  /* 0x0000000316007812 */ /* 0x000fc800078ec0ff */
[----:B------:R-:W-:-:S13]  /*2b80*/  ISETP.NE.AND P0, PT, R0, RZ, PT ;  /* 0x000000ff0000720c */ /* 0x000fda0003f05270 */
[----:B------:R-:W-:Y:S05]  /*2b90*/  @!P0 EXIT ;  /* 0x000000000000894d */ /* 0x000fea0003800000 */
[----:B------:R-:W-:Y:S01]  /*2ba0*/  IADD3 R25, P0, PT, R25, 0x10, RZ ;  /* 0x0000001019197810 */ /* 0x000fe20007f1e0ff */
[----:B------:R-:W-:Y:S01]  /*2bb0*/  IMAD.IADD R18, R1, 0x1, R18 ;  /* 0x0000000101127824 */ /* 0x000fe200078e0212 */
[----:B------:R-:W-:-:S03]  /*2bc0*/  LOP3.LUT R16, R22, 0x3, RZ, 0xc0, !PT ;  /* 0x0000000316107812 */ /* 0x000fc600078ec0ff */
[----:B------:R-:W-:Y:S02]  /*2bd0*/  IMAD.X R24, RZ, RZ, R24, P0 ;  /* 0x000000ffff187224 */ /* 0x000fe400000e0618 */
[----:B------:R-:W-:-:S07]  /*2be0*/  IMAD.MOV R16, RZ, RZ, -R16 ;  /* 0x000000ffff107224 */ /* 0x000fce00078e0a10 */
.L_x_109:
[----:B------:R-:W2:Y:S01]  /*2bf0*/  LDL.S8 R0, [R18] ;  /* 0x0000000012007983 */ /* 0x000ea20000100200 */
[----:B-1----:R-:W-:Y:S01]  /*2c00*/  MOV R2, 0x0 ;  /* 0x0000000000027802 */ /* 0x002fe20000000f00 */
[----:B------:R-:W1:Y:S01]  /*2c10*/  LDCU.64 UR4, c[0x4][0x58] ;  /* 0x01000b00ff0477ac */ /* 0x000e620008000a00 */
[----:B0-----:R-:W-:Y:S02]  /*2c20*/  IMAD.MOV.U32 R6, RZ, RZ, R25 ;  /* 0x000000ffff067224 */ /* 0x001fe400078e0019 */
[----:B------:R-:W-:Y:S02]  /*2c30*/  IMAD.MOV.U32 R7, RZ, RZ, R24 ;  /* 0x000000ffff077224 */ /* 0x000fe400078e0018 */
[----:B------:R-:W0:Y:S01]  /*2c40*/  LDC.64 R2, c[0x4][R2] ;  /* 0x0100000002027b82 */ /* 0x000e220000000a00 */
[----:B-1----:R-:W-:Y:S01]  /*2c50*/  MOV R4, UR4 ;  /* 0x0000000400047c02 */ /* 0x002fe20008000f00 */
[----:B------:R-:W-:Y:S01]  /*2c60*/  IMAD.U32 R5, RZ, RZ, UR5 ;  /* 0x00000005ff057e24 */ /* 0x000fe2000f8e00ff */
[----:B0-2---:R1:W-:Y:S06]  /*2c70*/  STL [R1+0x10], R0 ;  /* 0x0000100001007387 */ /* 0x0053ec0000100800 */
[----:B------:R-:W-:-:S07]  /*2c80*/  LEPC R20, `(.L_x_108) ;  /* 0x000000001014794e */ /* 0x000fce0000000000 */
[----:B-1----:R-:W-:Y:S05]  /*2c90*/  CALL.ABS.NOINC R2 ;  /* 0x0000000002007343 */ /* 0x002fea0003c00000 */
.L_x_108:
[----:B------:R-:W-:-:S04]  /*2ca0*/  IADD3 R16, PT, PT, R16, 0x1, RZ ;  /* 0x0000000110107810 */ /* 0x000fc80007ffe0ff */
[----:B------:R-:W-:-:S13]  /*2cb0*/  ISETP.NE.AND P0, PT, R16, RZ, PT ;  /* 0x000000ff1000720c */ /* 0x000fda0003f05270 */
[----:B------:R-:W-:Y:S05]  /*2cc0*/  @!P0 EXIT ;  /* 0x000000000000894d */ /* 0x000fea0003800000 */
[----:B------:R-:W-:Y:S01]  /*2cd0*/  VIADD R18, R18, 0x1 ;  /* 0x0000000112127836 */ /* 0x000fe20000000000 */
[----:B------:R-:W-:Y:S06]  /*2ce0*/  BRA `(.L_x_109) ;  /* 0xfffffffc00c07947 */ /* 0x000fec000383ffff */
.L_x_70:
[----:B------:R-:W-:-:S05]  /*2cf0*/  IMAD.IADD R22, R1, 0x1, R22 ;  /* 0x0000000101167824 */ /* 0x000fca00078e0216 */
[----:B------:R-:W-:Y:S01]  /*2d00*/  STL.U8 [R22], RZ ;  /* 0x000000ff16007387 */ /* 0x000fe20000100000 */
[----:B------:R-:W-:Y:S05]  /*2d10*/  EXIT ;  /* 0x000000000000794d */ /* 0x000fea0003800000 */
.L_x_110:
        /* <DEDUP_REMOVED lines=14> */
.L_x_121:


//--------------------- .nv.global.init           --------------------------
	.section	.nv.global.init,"aw",@progbits
	.align	4
.nv.global.init:
	.type		mrg32k3aM1SubSeq,@object
	.size		mrg32k3aM1SubSeq,(mrg32k3aM2SubSeq - mrg32k3aM1SubSeq)
mrg32k3aM1SubSeq:
        /*0000*/ 	.byte	0x0b, 0xcc, 0xee, 0x04, 0x73, 0x29, 0x8b, 0x6f, 0xf6, 0x53, 0x03, 0xf6, 0x23, 0xf6, 0xea, 0xda
        /* <DEDUP_REMOVED lines=125> */
	.type		mrg32k3aM2SubSeq,@object
	.size		mrg32k3aM2SubSeq,(mrg32k3aM1 - mrg32k3aM2SubSeq)
mrg32k3aM2SubSeq:
        /* <DEDUP_REMOVED lines=126> */
	.type		mrg32k3aM1,@object
	.size		mrg32k3aM1,(mrg32k3aM1Seq - mrg32k3aM1)
mrg32k3aM1:
        /* <DEDUP_REMOVED lines=144> */
	.type		mrg32k3aM1Seq,@object
	.size		mrg32k3aM1Seq,(mrg32k3aM2 - mrg32k3aM1Seq)
mrg32k3aM1Seq:
        /* <DEDUP_REMOVED lines=144> */
	.type		mrg32k3aM2,@object
	.size		mrg32k3aM2,(mrg32k3aM2Seq - mrg32k3aM2)
mrg32k3aM2:
        /* <DEDUP_REMOVED lines=144> */
	.type		mrg32k3aM2Seq,@object
	.size		mrg32k3aM2Seq,(precalc_xorwow_matrix - mrg32k3aM2Seq)
mrg32k3aM2Seq:
        /* <DEDUP_REMOVED lines=144> */
	.type		precalc_xorwow_matrix,@object
	.size		precalc_xorwow_matrix,(precalc_xorwow_offset_matrix - precalc_xorwow_matrix)
precalc_xorwow_matrix:
        /* <DEDUP_REMOVED lines=6400> */
	.type		precalc_xorwow_offset_matrix,@object
	.size		precalc_xorwow_offset_matrix,($str$2 - precalc_xorwow_offset_matrix)
precalc_xorwow_offset_matrix:
        /* <DEDUP_REMOVED lines=6400> */
	.type		$str$2,@object
	.size		$str$2,($str$3 - $str$2)
$str$2:
        /*353c0*/ 	.byte	0x25, 0x63, 0x00
	.type		$str$3,@object
	.size		$str$3,($str$4 - $str$3)
$str$3:
        /*353c3*/ 	.byte	0x25, 0x63, 0x0a, 0x00
	.type		$str$4,@object
	.size		$str$4,($str$5 - $str$4)
$str$4:
        /*353c7*/ 	.byte	0x25, 0x63, 0x25, 0x63, 0x0a, 0x00
	.type		$str$5,@object
	.size		$str$5,($str$6 - $str$5)
$str$5:
        /*353cd*/ 	.byte	0x25, 0x63, 0x25, 0x63, 0x25, 0x63, 0x0a, 0x00
	.type		$str$6,@object
	.size		$str$6,($str$7 - $str$6)
$str$6:
        /*353d5*/ 	.byte	0x25, 0x63, 0x25, 0x63, 0x25, 0x63, 0x25, 0x63, 0x0a, 0x00
	.type		$str$7,@object
	.size		$str$7,($str$8 - $str$7)
$str$7:
        /*353df*/ 	.byte	0x25, 0x63, 0x25, 0x63, 0x25, 0x63, 0x25, 0x63, 0x25, 0x63, 0x0a, 0x00
	.type		$str$8,@object
	.size		$str$8,($str - $str$8)
$str$8:
        /*353eb*/ 	.byte	0x25, 0x63, 0x25, 0x63, 0x25, 0x63, 0x25, 0x63, 0x25, 0x63, 0x25, 0x63, 0x0a, 0x00
	.type		$str,@object
	.size		$str,($str$1 - $str)
$str:
        /*353f9*/ 	.byte	0x42, 0x6c, 0x6f, 0x63, 0x6b, 0x20, 0x49, 0x44, 0x3a, 0x20, 0x25, 0x64, 0x0a, 0x00
	.type		$str$1,@object
	.size		$str$1,(.L_10 - $str$1)
$str$1:
        /*35407*/ 	.byte	0x54, 0x68, 0x72, 0x65, 0x61, 0x64, 0x20, 0x49, 0x44, 0x3a, 0x20, 0x25, 0x64, 0x0a, 0x00
.L_10:


//--------------------- .nv.shared._Z10bruteforcev --------------------------
	.section	.nv.shared._Z10bruteforcev,"aw",@nobits
	.sectionflags	@""
	.align	16
	.zero		1024


//--------------------- .nv.shared.reserved.0     --------------------------
	.section	.nv.shared.reserved.0,"aw",@nobits
	.weak		__nv_reservedSMEM_offset_0_alias
	.size		__nv_reservedSMEM_offset_0_alias, 0, 64
	.other		__nv_reservedSMEM_offset_0_alias,@"STO_CUDA_RESERVED_SHARED STV_DEFAULT"
__nv_reservedSMEM_offset_0_alias:
	.zero		0
	.zero		64


//--------------------- .nv.shared._Z15random_passwordPcS_j --------------------------
	.section	.nv.shared._Z15random_passwordPcS_j,"aw",@nobits
	.sectionflags	@""
	.align	16
	.zero		1024


//--------------------- .nv.constant0._Z10bruteforcev --------------------------
	.section	.nv.constant0._Z10bruteforcev,"a",@progbits
	.sectionflags	@""
	.align	4
.nv.constant0._Z10bruteforcev:
	.zero		896


//--------------------- .nv.constant0._Z15random_passwordPcS_j --------------------------
	.section	.nv.constant0._Z15random_passwordPcS_j,"a",@progbits
	.sectionflags	@""
	.align	4
.nv.constant0._Z15random_passwordPcS_j:
	.zero		916


//--------------------- SYMBOLS --------------------------

	.type		.nv.reservedSmem.offset0,@object
	.size		.nv.reservedSmem.offset0,0x4
	.type		.nv.reservedSmem.cap,@object
	.size		.nv.reservedSmem.cap,0x4
	.type		vprintf,@function
